	.target	sm_90a

	.elftype	@"ET_EXEC"


//--------------------- .note.nv.tkinfo           --------------------------
	.section	.note.nv.tkinfo,"",@"SHT_NOTE"
	.sectionflags	@"SHF_NOTE_NV_TKINFO"
	.tkinfo
        /*0018*/ 	.word	0x00000002
        /*0030*/ 	.string	""
        /*0030*/ 	.string	"ptxas"
        /*0030*/ 	.string	"Cuda compilation tools, release 13.0, V13.0.88"
        /*0030*/ 	.string	"Build cuda_13.0.r13.0/compiler.36424714_0"
        /*0030*/ 	.string	"-v  -suppress-debug-info  -lineinfo  -arch sm_90a "



//--------------------- .note.nv.cuinfo           --------------------------
	.section	.note.nv.cuinfo,"",@"SHT_NOTE"
	.sectionflags	@"SHF_NOTE_NV_CUINFO"
        /*0018*/ 	.short	0x0002
        /*001a*/ 	.short	0x005a
        /*001c*/ 	.short	0x0082
	.zero		2


//--------------------- .nv.info                  --------------------------
	.section	.nv.info,"",@"SHT_CUDA_INFO"
	.align	4


	//----- nvinfo : EIATTR_REGCOUNT
	.align		4
        /*0000*/ 	.byte	0x04, 0x2f
        /*0002*/ 	.short	(.L_1 - .L_0)
	.align		4
.L_0:
        /*0004*/ 	.word	index@(matmul_kernel)
        /*0008*/ 	.word	0x000000ff


	//----- nvinfo : EIATTR_FRAME_SIZE
	.align		4
.L_1:
        /*000c*/ 	.byte	0x04, 0x11
        /*000e*/ 	.short	(.L_3 - .L_2)
	.align		4
.L_2:
        /*0010*/ 	.word	index@(matmul_kernel)
        /*0014*/ 	.word	0x00000158


	//----- nvinfo : EIATTR_MIN_STACK_SIZE
	.align		4
.L_3:
        /*0018*/ 	.byte	0x04, 0x12
        /*001a*/ 	.short	(.L_5 - .L_4)
	.align		4
.L_4:
        /*001c*/ 	.word	index@(matmul_kernel)
        /*0020*/ 	.word	0x00000158
.L_5:


//--------------------- .nv.compat                --------------------------
	.section	.nv.compat,"",@"SHT_CUDA_COMPAT_INFO"
	.align	4
        /*0000*/ 	.byte	0x02, 0x09, 0x01, 0x00, 0x02, 0x02, 0x04, 0x00, 0x02, 0x05, 0x05, 0x00, 0x03, 0x07, 0x01, 0x01
        /*0010*/ 	.byte	0x02, 0x03, 0x00, 0x00, 0x02, 0x06, 0x01, 0x00, 0x04, 0x0b, 0x08, 0x00, 0x00, 0x00, 0x00, 0x00
        /*0020*/ 	.byte	0x00, 0x00, 0x00, 0x00


//--------------------- .nv.info.matmul_kernel    --------------------------
	.section	.nv.info.matmul_kernel,"",@"SHT_CUDA_INFO"
	.sectionflags	@""
	.align	4


	//----- nvinfo : EIATTR_CUDA_API_VERSION
	.align		4
        /*0000*/ 	.byte	0x04, 0x37
        /*0002*/ 	.short	(.L_7 - .L_6)
.L_6:
        /*0004*/ 	.word	0x00000082


	//----- nvinfo : EIATTR_KPARAM_INFO
	.align		4
.L_7:
        /*0008*/ 	.byte	0x04, 0x17
        /*000a*/ 	.short	(.L_9 - .L_8)
.L_8:
        /*000c*/ 	.word	0x00000000
        /*0010*/ 	.short	0x000d
        /*0012*/ 	.short	0x0048
        /*0014*/ 	.byte	0x00, 0xf4, 0x21, 0x00


	//----- nvinfo : EIATTR_KPARAM_INFO
	.align		4
.L_9:
        /*0018*/ 	.byte	0x04, 0x17
        /*001a*/ 	.short	(.L_11 - .L_10)
.L_10:
        /*001c*/ 	.word	0x00000000
        /*0020*/ 	.short	0x000c
        /*0022*/ 	.short	0x0040
        /*0024*/ 	.byte	0x00, 0xf4, 0x21, 0x00


	//----- nvinfo : EIATTR_KPARAM_INFO
	.align		4
.L_11:
        /*0028*/ 	.byte	0x04, 0x17
        /*002a*/ 	.short	(.L_13 - .L_12)
.L_12:
        /*002c*/ 	.word	0x00000000
        /*0030*/ 	.short	0x000b
        /*0032*/ 	.short	0x0038
        /*0034*/ 	.byte	0x00, 0xf0, 0x11, 0x00


	//----- nvinfo : EIATTR_KPARAM_INFO
	.align		4
.L_13:
        /*0038*/ 	.byte	0x04, 0x17
        /*003a*/ 	.short	(.L_15 - .L_14)
.L_14:
        /*003c*/ 	.word	0x00000000
        /*0040*/ 	.short	0x000a
        /*0042*/ 	.short	0x0034
        /*0044*/ 	.byte	0x00, 0xf0, 0x11, 0x00


	//----- nvinfo : EIATTR_KPARAM_INFO
	.align		4
.L_15:
        /*0048*/ 	.byte	0x04, 0x17
        /*004a*/ 	.short	(.L_17 - .L_16)
.L_16:
        /*004c*/ 	.word	0x00000000
        /*0050*/ 	.short	0x0009
        /*0052*/ 	.short	0x0030
        /*0054*/ 	.byte	0x00, 0xf0, 0x11, 0x00


	//----- nvinfo : EIATTR_KPARAM_INFO
	.align		4
.L_17:
        /*0058*/ 	.byte	0x04, 0x17
        /*005a*/ 	.short	(.L_19 - .L_18)
.L_18:
        /*005c*/ 	.word	0x00000000
        /*0060*/ 	.short	0x0008
        /*0062*/ 	.short	0x002c
        /*0064*/ 	.byte	0x00, 0xf0, 0x11, 0x00


	//----- nvinfo : EIATTR_KPARAM_INFO
	.align		4
.L_19:
        /*0068*/ 	.byte	0x04, 0x17
        /*006a*/ 	.short	(.L_21 - .L_20)
.L_20:
        /*006c*/ 	.word	0x00000000
        /*0070*/ 	.short	0x0007
        /*0072*/ 	.short	0x0028
        /*0074*/ 	.byte	0x00, 0xf0, 0x11, 0x00


	//----- nvinfo : EIATTR_KPARAM_INFO
	.align		4
.L_21:
        /*0078*/ 	.byte	0x04, 0x17
        /*007a*/ 	.short	(.L_23 - .L_22)
.L_22:
        /*007c*/ 	.word	0x00000000
        /*0080*/ 	.short	0x0006
        /*0082*/ 	.short	0x0024
        /*0084*/ 	.byte	0x00, 0xf0, 0x11, 0x00


	//----- nvinfo : EIATTR_KPARAM_INFO
	.align		4
.L_23:
        /*0088*/ 	.byte	0x04, 0x17
        /*008a*/ 	.short	(.L_25 - .L_24)
.L_24:
        /*008c*/ 	.word	0x00000000
        /*0090*/ 	.short	0x0005
        /*0092*/ 	.short	0x0020
        /*0094*/ 	.byte	0x00, 0xf0, 0x11, 0x00


	//----- nvinfo : EIATTR_KPARAM_INFO
	.align		4
.L_25:
        /*0098*/ 	.byte	0x04, 0x17
        /*009a*/ 	.short	(.L_27 - .L_26)
.L_26:
        /*009c*/ 	.word	0x00000000
        /*00a0*/ 	.short	0x0004
        /*00a2*/ 	.short	0x001c
        /*00a4*/ 	.byte	0x00, 0xf0, 0x11, 0x00


	//----- nvinfo : EIATTR_KPARAM_INFO
	.align		4
.L_27:
        /*00a8*/ 	.byte	0x04, 0x17
        /*00aa*/ 	.short	(.L_29 - .L_28)
.L_28:
        /*00ac*/ 	.word	0x00000000
        /*00b0*/ 	.short	0x0003
        /*00b2*/ 	.short	0x0018
        /*00b4*/ 	.byte	0x00, 0xf0, 0x11, 0x00


	//----- nvinfo : EIATTR_KPARAM_INFO
	.align		4
.L_29:
        /*00b8*/ 	.byte	0x04, 0x17
        /*00ba*/ 	.short	(.L_31 - .L_30)
.L_30:
        /*00bc*/ 	.word	0x00000000
        /*00c0*/ 	.short	0x0002
        /*00c2*/ 	.short	0x0010
        /*00c4*/ 	.byte	0x00, 0xf4, 0x21, 0x00


	//----- nvinfo : EIATTR_KPARAM_INFO
	.align		4
.L_31:
        /*00c8*/ 	.byte	0x04, 0x17
        /*00ca*/ 	.short	(.L_33 - .L_32)
.L_32:
        /*00cc*/ 	.word	0x00000000
        /*00d0*/ 	.short	0x0001
        /*00d2*/ 	.short	0x0008
        /*00d4*/ 	.byte	0x00, 0xf4, 0x21, 0x00


	//----- nvinfo : EIATTR_KPARAM_INFO
	.align		4
.L_33:
        /*00d8*/ 	.byte	0x04, 0x17
        /*00da*/ 	.short	(.L_35 - .L_34)
.L_34:
        /*00dc*/ 	.word	0x00000000
        /*00e0*/ 	.short	0x0000
        /*00e2*/ 	.short	0x0000
        /*00e4*/ 	.byte	0x00, 0xf4, 0x21, 0x00


	//----- nvinfo : EIATTR_SPARSE_MMA_MASK
	.align		4
.L_35:
        /*00e8*/ 	.byte	0x03, 0x50
        /*00ea*/ 	.short	0x0000


	//----- nvinfo : EIATTR_MAXREG_COUNT
	.align		4
        /*00ec*/ 	.byte	0x03, 0x1b
        /*00ee*/ 	.short	0x00ff


	//----- nvinfo : EIATTR_NUM_BARRIERS
	.align		4
        /*00f0*/ 	.byte	0x02, 0x4c
        /*00f2*/ 	.byte	0x01
	.zero		1


	//----- nvinfo : EIATTR_ANNOTATIONS
	.align		4
        /*00f4*/ 	.byte	0x04, 0x55
        /*00f6*/ 	.short	(.L_37 - .L_36)


	//   ....[0]....
.L_36:
        /*00f8*/ 	.word	0x00000001
        /*00fc*/ 	.byte	0x70, 0x06, 0x00, 0x00, 0x01, 0x00, 0x00, 0x00, 0xa0, 0x06, 0x00, 0x00, 0x01, 0x00, 0x00, 0x00
        /* <DEDUP_REMOVED lines=97> */
        /*071c*/ 	.byte	0x30, 0xad, 0x00, 0x00


	//----- nvinfo : EIATTR_MERCURY_ISA_VERSION
	.align		4
.L_37:
        /*0720*/ 	.byte	0x03, 0x5f
        /*0722*/ 	.short	0x0101


	//----- nvinfo : EIATTR_EXIT_INSTR_OFFSETS
	.align		4
        /*0724*/ 	.byte	0x04, 0x1c
        /*0726*/ 	.short	(.L_39 - .L_38)


	//   ....[0]....
.L_38:
        /*0728*/ 	.word	0x0000b050


	//   ....[1]....
        /*072c*/ 	.word	0x0000b080


	//----- nvinfo : EIATTR_REQNTID
	.align		4
.L_39:
        /*0730*/ 	.byte	0x04, 0x10
        /*0732*/ 	.short	(.L_41 - .L_40)
.L_40:
        /*0734*/ 	.word	0x00000080
        /*0738*/ 	.word	0x00000001
        /*073c*/ 	.word	0x00000001


	//----- nvinfo : EIATTR_CBANK_PARAM_SIZE
	.align		4
.L_41:
        /*0740*/ 	.byte	0x03, 0x19
        /*0742*/ 	.short	0x0050


	//----- nvinfo : EIATTR_PARAM_CBANK
	.align		4
        /*0744*/ 	.byte	0x04, 0x0a
        /*0746*/ 	.short	(.L_43 - .L_42)
	.align		4
.L_42:
        /*0748*/ 	.word	index@(.nv.constant0.matmul_kernel)
        /*074c*/ 	.short	0x0210
        /*074e*/ 	.short	0x0050


	//----- nvinfo : EIATTR_SW_WAR
	.align		4
.L_43:
        /*0750*/ 	.byte	0x04, 0x36
        /*0752*/ 	.short	(.L_45 - .L_44)
.L_44:
        /*0754*/ 	.word	0x00000008
.L_45:


//--------------------- .nv.callgraph             --------------------------
	.section	.nv.callgraph,"",@"SHT_CUDA_CALLGRAPH"
	.align	4
	.sectionentsize	8
	.align		4
        /*0000*/ 	.word	0x00000000
	.align		4
        /*0004*/ 	.word	0xffffffff
	.align		4
        /*0008*/ 	.word	0x00000000
	.align		4
        /*000c*/ 	.word	0xfffffffe
	.align		4
        /*0010*/ 	.word	0x00000000
	.align		4
        /*0014*/ 	.word	0xfffffffd
	.align		4
        /*0018*/ 	.word	0x00000000
	.align		4
        /*001c*/ 	.word	0xfffffffc


//--------------------- .text.matmul_kernel       --------------------------
	.section	.text.matmul_kernel,"ax",@progbits
	.align	128
        .global         matmul_kernel
        .type           matmul_kernel,@function
        .size           matmul_kernel,(.L_x_3 - matmul_kernel)
        .other          matmul_kernel,@"STO_CUDA_ENTRY STV_DEFAULT"
matmul_kernel:
.text.matmul_kernel:
[----:B------:R-:W0:Y:S08]  /*0000*/  LDC R1, c[0x0][0x28] ;  /* 0x00000a00ff017b82 */ /* 0x000e300000000800 */
[----:B------:R-:W1:Y:S01]  /*0010*/  LDC.64 R76, c[0x0][0x228] ;  /* 0x00008a00ff4c7b82 */ /* 0x000e620000000a00 */
[----:B------:R-:W2:Y:S01]  /*0020*/  S2R R5, SR_CTAID.X ;  /* 0x0000000000057919 */ /* 0x000ea20000002500 */
[----:B0-----:R-:W-:Y:S01]  /*0030*/  VIADD R1, R1, 0xfffffea8 ;  /* 0xfffffea801017836 */ /* 0x001fe20000000000 */
[----:B------:R-:W-:Y:S01]  /*0040*/  UMOV UR4, 0x400 ;  /* 0x0000040000047882 */ /* 0x000fe20000000000 */
[----:B------:R-:W-:Y:S01]  /*0050*/  ULDC.64 UR14, c[0x0][0x208] ;  /* 0x00008200000e7ab9 */ /* 0x000fe20000000a00 */
[----:B------:R-:W0:Y:S01]  /*0060*/  S2R R12, SR_TID.X ;  /* 0x00000000000c7919 */ /* 0x000e220000002100 */
[----:B------:R-:W-:-:S02]  /*0070*/  CS2R R24, SRZ ;  /* 0x0000000000187805 */ /* 0x000fc4000001ff00 */
[----:B------:R-:W-:Y:S01]  /*0080*/  CS2R R26, SRZ ;  /* 0x00000000001a7805 */ /* 0x000fe2000001ff00 */
[----:B------:R-:W3:Y:S01]  /*0090*/  S2UR UR12, SR_CgaCtaId ;  /* 0x00000000000c79c3 */ /* 0x000ee20000008800 */
[----:B------:R-:W-:Y:S02]  /*00a0*/  CS2R R32, SRZ ;  /* 0x0000000000207805 */ /* 0x000fe4000001ff00 */
[----:B------:R-:W-:Y:S02]  /*00b0*/  CS2R R34, SRZ ;  /* 0x0000000000227805 */ /* 0x000fe4000001ff00 */
[----:B------:R-:W-:Y:S02]  /*00c0*/  CS2R R40, SRZ ;  /* 0x0000000000287805 */ /* 0x000fe4000001ff00 */
[----:B------:R-:W-:Y:S02]  /*00d0*/  CS2R R42, SRZ ;  /* 0x00000000002a7805 */ /* 0x000fe4000001ff00 */
[----:B------:R-:W-:-:S02]  /*00e0*/  CS2R R48, SRZ ;  /* 0x0000000000307805 */ /* 0x000fc4000001ff00 */
[----:B------:R-:W-:Y:S02]  /*00f0*/  CS2R R50, SRZ ;  /* 0x0000000000327805 */ /* 0x000fe4000001ff00 */
[----:B------:R-:W-:Y:S02]  /*0100*/  CS2R R56, SRZ ;  /* 0x0000000000387805 */ /* 0x000fe4000001ff00 */
[----:B------:R-:W-:Y:S02]  /*0110*/  CS2R R58, SRZ ;  /* 0x00000000003a7805 */ /* 0x000fe4000001ff00 */
[----:B------:R-:W-:Y:S02]  /*0120*/  CS2R R64, SRZ ;  /* 0x0000000000407805 */ /* 0x000fe4000001ff00 */
[----:B------:R-:W-:Y:S02]  /*0130*/  CS2R R66, SRZ ;  /* 0x0000000000427805 */ /* 0x000fe4000001ff00 */
[----:B------:R-:W-:-:S02]  /*0140*/  CS2R R72, SRZ ;  /* 0x0000000000487805 */ /* 0x000fc4000001ff00 */
[----:B------:R-:W-:Y:S02]  /*0150*/  CS2R R74, SRZ ;  /* 0x00000000004a7805 */ /* 0x000fe4000001ff00 */
[----:B------:R-:W-:Y:S02]  /*0160*/  CS2R R80, SRZ ;  /* 0x0000000000507805 */ /* 0x000fe4000001ff00 */
[----:B------:R-:W-:Y:S01]  /*0170*/  CS2R R82, SRZ ;  /* 0x0000000000527805 */ /* 0x000fe2000001ff00 */
[----:B-1----:R-:W-:-:S05]  /*0180*/  VIADD R0, R77, 0x7f ;  /* 0x0000007f4d007836 */ /* 0x002fca0000000000 */
[----:B------:R-:W-:Y:S01]  /*0190*/  SHF.R.S32.HI R3, RZ, 0x1f, R0 ;  /* 0x0000001fff037819 */ /* 0x000fe20000011400 */
[----:B---3--:R-:W-:-:S03]  /*01a0*/  ULEA UR12, UR12, UR4, 0x18 ;  /* 0x000000040c0c7291 */ /* 0x008fc6000f8ec03f */
[----:B------:R-:W-:Y:S02]  /*01b0*/  LEA.HI R3, R3, R0, RZ, 0x7 ;  /* 0x0000000003037211 */ /* 0x000fe400078f38ff */
[----:B--2---:R-:W-:Y:S02]  /*01c0*/  IABS R8, R5 ;  /* 0x0000000500087213 */ /* 0x004fe40000000000 */
[----:B------:R-:W-:-:S05]  /*01d0*/  SHF.R.S32.HI R3, RZ, 0x7, R3 ;  /* 0x00000007ff037819 */ /* 0x000fca0000011403 */
[----:B------:R-:W-:-:S05]  /*01e0*/  IMAD.SHL.U32 R4, R3, 0x8, RZ ;  /* 0x0000000803047824 */ /* 0x000fca00078e00ff */
[-C--:B------:R-:W-:Y:S02]  /*01f0*/  IABS R7, R4.reuse ;  /* 0x0000000400077213 */ /* 0x080fe40000000000 */
[----:B------:R-:W-:Y:S02]  /*0200*/  IABS R10, R4 ;  /* 0x00000004000a7213 */ /* 0x000fe40000000000 */
[----:B------:R-:W1:Y:S08]  /*0210*/  I2F.RP R0, R7 ;  /* 0x0000000700007306 */ /* 0x000e700000209400 */
[----:B-1----:R-:W1:Y:S02]  /*0220*/  MUFU.RCP R0, R0 ;  /* 0x0000000000007308 */ /* 0x002e640000001000 */
[----:B-1----:R-:W-:-:S02]  /*0230*/  VIADD R2, R0, 0xffffffe ;  /* 0x0ffffffe00027836 */ /* 0x002fc40000000000 */
[----:B------:R-:W-:-:S04]  /*0240*/  IMAD.MOV R0, RZ, RZ, -R10 ;  /* 0x000000ffff007224 */ /* 0x000fc800078e0a0a */
[----:B------:R1:W2:Y:S02]  /*0250*/  F2I.FTZ.U32.TRUNC.NTZ R3, R2 ;  /* 0x0000000200037305 */ /* 0x0002a4000021f000 */
[----:B-1----:R-:W-:Y:S02]  /*0260*/  IMAD.MOV.U32 R2, RZ, RZ, RZ ;  /* 0x000000ffff027224 */ /* 0x002fe400078e00ff */
[----:B--2---:R-:W-:-:S04]  /*0270*/  IMAD.MOV R6, RZ, RZ, -R3 ;  /* 0x000000ffff067224 */ /* 0x004fc800078e0a03 */
[----:B------:R-:W-:Y:S02]  /*0280*/  IMAD R9, R6, R7, RZ ;  /* 0x0000000706097224 */ /* 0x000fe400078e02ff */
[----:B------:R-:W-:Y:S02]  /*0290*/  IMAD.MOV.U32 R6, RZ, RZ, R8 ;  /* 0x000000ffff067224 */ /* 0x000fe400078e0008 */
[----:B------:R-:W-:-:S06]  /*02a0*/  IMAD.HI.U32 R3, R3, R9, R2 ;  /* 0x0000000903037227 */ /* 0x000fcc00078e0002 */
[----:B------:R-:W-:-:S04]  /*02b0*/  IMAD.HI.U32 R3, R3, R6, RZ ;  /* 0x0000000603037227 */ /* 0x000fc800078e00ff */
[----:B------:R-:W-:-:S05]  /*02c0*/  IMAD R0, R3, R0, R6 ;  /* 0x0000000003007224 */ /* 0x000fca00078e0206 */
[----:B------:R-:W-:-:S13]  /*02d0*/  ISETP.GT.U32.AND P1, PT, R7, R0, PT ;  /* 0x000000000700720c */ /* 0x000fda0003f24070 */
[----:B------:R-:W-:Y:S02]  /*02e0*/  @!P1 IMAD.IADD R0, R0, 0x1, -R7 ;  /* 0x0000000100009824 */ /* 0x000fe400078e0a07 */
[----:B------:R-:W-:Y:S01]  /*02f0*/  @!P1 VIADD R3, R3, 0x1 ;  /* 0x0000000103039836 */ /* 0x000fe20000000000 */
[----:B------:R-:W-:Y:S02]  /*0300*/  ISETP.NE.AND P1, PT, R4, RZ, PT ;  /* 0x000000ff0400720c */ /* 0x000fe40003f25270 */
[----:B------:R-:W-:Y:S02]  /*0310*/  ISETP.GE.U32.AND P0, PT, R0, R7, PT ;  /* 0x000000070000720c */ /* 0x000fe40003f06070 */
[----:B------:R-:W-:-:S04]  /*0320*/  LOP3.LUT R0, R5, R4, RZ, 0x3c, !PT ;  /* 0x0000000405007212 */ /* 0x000fc800078e3cff */
[----:B------:R-:W-:Y:S01]  /*0330*/  ISETP.GE.AND P2, PT, R0, RZ, PT ;  /* 0x000000ff0000720c */ /* 0x000fe20003f46270 */
[----:B------:R-:W-:-:S06]  /*0340*/  VIADD R0, R76, 0x3f ;  /* 0x0000003f4c007836 */ /* 0x000fcc0000000000 */
[----:B------:R-:W-:-:S04]  /*0350*/  @P0 VIADD R3, R3, 0x1 ;  /* 0x0000000103030836 */ /* 0x000fc80000000000 */
[----:B------:R-:W-:Y:S01]  /*0360*/  IMAD.MOV.U32 R2, RZ, RZ, R3 ;  /* 0x000000ffff027224 */ /* 0x000fe200078e0003 */
[----:B------:R-:W-:-:S03]  /*0370*/  SHF.R.S32.HI R3, RZ, 0x1f, R0 ;  /* 0x0000001fff037819 */ /* 0x000fc60000011400 */
[----:B------:R-:W-:Y:S01]  /*0380*/  @!P2 IMAD.MOV R2, RZ, RZ, -R2 ;  /* 0x000000ffff02a224 */ /* 0x000fe200078e0a02 */
[----:B------:R-:W-:Y:S02]  /*0390*/  @!P1 LOP3.LUT R2, RZ, R4, RZ, 0x33, !PT ;  /* 0x00000004ff029212 */ /* 0x000fe400078e33ff */
[----:B------:R-:W-:-:S03]  /*03a0*/  LEA.HI R3, R3, R0, RZ, 0x6 ;  /* 0x0000000003037211 */ /* 0x000fc600078f30ff */
[----:B------:R-:W-:Y:S02]  /*03b0*/  IMAD.SHL.U32 R6, R2, 0x8, RZ ;  /* 0x0000000802067824 */ /* 0x000fe400078e00ff */
[----:B------:R-:W-:-:S03]  /*03c0*/  IMAD.MOV R2, RZ, RZ, -R2 ;  /* 0x000000ffff027224 */ /* 0x000fc600078e0a02 */
[----:B------:R-:W-:Y:S01]  /*03d0*/  LEA.HI.SX32 R3, R3, -R6, 0x1a ;  /* 0x8000000603037211 */ /* 0x000fe200078fd2ff */
[----:B------:R-:W-:-:S03]  /*03e0*/  IMAD R4, R4, R2, R5 ;  /* 0x0000000204047224 */ /* 0x000fc600078e0205 */
[----:B------:R-:W-:Y:S02]  /*03f0*/  VIMNMX R11, R3, 0x8, PT ;  /* 0x00000008030b7848 */ /* 0x000fe40003fe0100 */
[----:B------:R-:W-:Y:S02]  /*0400*/  IABS R9, R4 ;  /* 0x0000000400097213 */ /* 0x000fe40000000000 */
[----:B------:R-:W-:-:S04]  /*0410*/  IABS R7, R11 ;  /* 0x0000000b00077213 */ /* 0x000fc80000000000 */
[----:B------:R-:W1:Y:S08]  /*0420*/  I2F.RP R0, R7 ;  /* 0x0000000700007306 */ /* 0x000e700000209400 */
[----:B-1----:R-:W1:Y:S02]  /*0430*/  MUFU.RCP R0, R0 ;  /* 0x0000000000007308 */ /* 0x002e640000001000 */
[----:B-1----:R-:W-:-:S06]  /*0440*/  VIADD R3, R0, 0xffffffe ;  /* 0x0ffffffe00037836 */ /* 0x002fcc0000000000 */
[----:B------:R-:W1:Y:S02]  /*0450*/  F2I.FTZ.U32.TRUNC.NTZ R3, R3 ;  /* 0x0000000300037305 */ /* 0x000e64000021f000 */
[----:B-1----:R-:W-:-:S04]  /*0460*/  IMAD.MOV R8, RZ, RZ, -R3 ;  /* 0x000000ffff087224 */ /* 0x002fc800078e0a03 */
[----:B------:R-:W-:Y:S01]  /*0470*/  IMAD.MOV.U32 R2, RZ, RZ, R8 ;  /* 0x000000ffff027224 */ /* 0x000fe200078e0008 */
[----:B------:R-:W-:-:S03]  /*0480*/  IABS R8, R11 ;  /* 0x0000000b00087213 */ /* 0x000fc60000000000 */
[----:B------:R-:W-:Y:S02]  /*0490*/  IMAD R5, R2, R7, RZ ;  /* 0x0000000702057224 */ /* 0x000fe400078e02ff */
[----:B------:R-:W-:Y:S02]  /*04a0*/  IMAD.MOV.U32 R2, RZ, RZ, RZ ;  /* 0x000000ffff027224 */ /* 0x000fe400078e00ff */
[----:B------:R-:W-:Y:S02]  /*04b0*/  IMAD.MOV R0, RZ, RZ, -R8 ;  /* 0x000000ffff007224 */ /* 0x000fe400078e0a08 */
        /* <DEDUP_REMOVED lines=9> */
[----:B------:R-:W-:-:S07]  /*0550*/  ISETP.GE.AND P2, PT, R0, RZ, PT ;  /* 0x000000ff0000720c */ /* 0x000fce0003f46270 */
[----:B------:R-:W-:-:S04]  /*0560*/  @P0 VIADD R2, R2, 0x1 ;  /* 0x0000000102020836 */ /* 0x000fc80000000000 */
[----:B------:R-:W-:Y:S02]  /*0570*/  IMAD.MOV.U32 R3, RZ, RZ, R2 ;  /* 0x000000ffff037224 */ /* 0x000fe400078e0002 */
[----:B------:R-:W1:Y:S02]  /*0580*/  LDC R2, c[0x0][0x230] ;  /* 0x00008c00ff027b82 */ /* 0x000e640000000800 */
[----:B------:R-:W-:Y:S01]  /*0590*/  @!P2 IMAD.MOV R3, RZ, RZ, -R3 ;  /* 0x000000ffff03a224 */ /* 0x000fe200078e0a03 */
[----:B------:R-:W-:-:S05]  /*05a0*/  @!P1 LOP3.LUT R3, RZ, R11, RZ, 0x33, !PT ;  /* 0x0000000bff039212 */ /* 0x000fca00078e33ff */
[----:B------:R-:W-:Y:S02]  /*05b0*/  IMAD.MOV R0, RZ, RZ, -R3 ;  /* 0x000000ffff007224 */ /* 0x000fe400078e0a03 */
[----:B------:R-:W-:Y:S01]  /*05c0*/  IMAD.SHL.U32 R5, R3, 0x80, RZ ;  /* 0x0000008003057824 */ /* 0x000fe200078e00ff */
[----:B0-----:R-:W-:Y:S01]  /*05d0*/  LOP3.LUT R3, R12, 0x3f, RZ, 0xc0, !PT ;  /* 0x0000003f0c037812 */ /* 0x001fe200078ec0ff */
[----:B------:R-:W-:-:S04]  /*05e0*/  IMAD R0, R11, R0, R4 ;  /* 0x000000000b007224 */ /* 0x000fc800078e0204 */
[----:B------:R-:W-:Y:S01]  /*05f0*/  IMAD.IADD R4, R6, 0x1, R0 ;  /* 0x0000000106047824 */ /* 0x000fe200078e0200 */
[----:B------:R-:W-:-:S03]  /*0600*/  SHF.R.U32.HI R0, RZ, 0x6, R12 ;  /* 0x00000006ff007819 */ /* 0x000fc6000001160c */
[----:B------:R-:W-:Y:S01]  /*0610*/  IMAD R173, R4, 0x40, R3 ;  /* 0x0000004004ad7824 */ /* 0x000fe200078e0203 */
[----:B------:R-:W-:Y:S01]  /*0620*/  SGXT.U32 R0, R0, 0x1 ;  /* 0x000000010000781a */ /* 0x000fe20000000000 */
[----:B-1----:R-:W-:-:S03]  /*0630*/  VIADD R2, R2, 0x3f ;  /* 0x0000003f02027836 */ /* 0x002fc60000000000 */
[C---:B------:R-:W-:Y:S02]  /*0640*/  LOP3.LUT R19, R5.reuse, R0, RZ, 0xfc, !PT ;  /* 0x0000000005137212 */ /* 0x040fe400078efcff */
[C-C-:B------:R-:W-:Y:S02]  /*0650*/  LOP3.LUT R21, R5.reuse, 0x2, R0.reuse, 0xfe, !PT ;  /* 0x0000000205157812 */ /* 0x140fe400078efe00 */
[C-C-:B------:R-:W-:Y:S01]  /*0660*/  LOP3.LUT R23, R5.reuse, 0x4, R0.reuse, 0xfe, !PT ;  /* 0x0000000405177812 */ /* 0x140fe200078efe00 */
[----:B------:R0:W-:Y:S01]  /*0670*/  STL [R1+0x48], R19 ;  /* 0x0000481301007387 */ /* 0x0001e20000100800 */
[C-C-:B------:R-:W-:Y:S02]  /*0680*/  LOP3.LUT R89, R5.reuse, 0x6, R0.reuse, 0xfe, !PT ;  /* 0x0000000605597812 */ /* 0x140fe400078efe00 */
[C-C-:B------:R-:W-:Y:S01]  /*0690*/  LOP3.LUT R91, R5.reuse, 0x8, R0.reuse, 0xfe, !PT ;  /* 0x00000008055b7812 */ /* 0x140fe200078efe00 */
[----:B------:R0:W-:Y:S01]  /*06a0*/  STL [R1+0xc8], R21 ;  /* 0x0000c81501007387 */ /* 0x0001e20000100800 */
[----:B------:R-:W-:-:S02]  /*06b0*/  LOP3.LUT R93, R5, 0xa, R0, 0xfe, !PT ;  /* 0x0000000a055d7812 */ /* 0x000fc400078efe00 */
[C-C-:B------:R-:W-:Y:S01]  /*06c0*/  LOP3.LUT R95, R5.reuse, 0xc, R0.reuse, 0xfe, !PT ;  /* 0x0000000c055f7812 */ /* 0x140fe200078efe00 */
[----:B------:R0:W-:Y:S01]  /*06d0*/  STL [R1+0xc4], R23 ;  /* 0x0000c41701007387 */ /* 0x0001e20000100800 */
        /* <DEDUP_REMOVED lines=36> */
[----:B------:R-:W-:Y:S02]  /*0920*/  LOP3.LUT R140, R5, 0x3e, R0, 0xfe, !PT ;  /* 0x0000003e058c7812 */ /* 0x000fe400078efe00 */
[C---:B------:R-:W-:Y:S01]  /*0930*/  LOP3.LUT R141, R19.reuse, 0x40, RZ, 0xfc, !PT ;  /* 0x00000040138d7812 */ /* 0x040fe200078efcff */
[----:B------:R0:W-:Y:S01]  /*0940*/  STL [R1+0x90], R113 ;  /* 0x0000907101007387 */ /* 0x0001e20000100800 */
[C---:B------:R-:W-:Y:S02]  /*0950*/  LOP3.LUT R142, R19.reuse, 0x42, RZ, 0xfc, !PT ;  /* 0x00000042138e7812 */ /* 0x040fe400078efcff */
[C---:B------:R-:W-:Y:S01]  /*0960*/  LOP3.LUT R143, R19.reuse, 0x44, RZ, 0xfc, !PT ;  /* 0x00000044138f7812 */ /* 0x040fe200078efcff */
[----:B------:R0:W-:Y:S01]  /*0970*/  STL [R1+0x8c], R115 ;  /* 0x00008c7301007387 */ /* 0x0001e20000100800 */
[----:B------:R-:W-:-:S02]  /*0980*/  LOP3.LUT R144, R19, 0x46, RZ, 0xfc, !PT ;  /* 0x0000004613907812 */ /* 0x000fc400078efcff */
[C---:B------:R-:W-:Y:S01]  /*0990*/  LOP3.LUT R145, R19.reuse, 0x48, RZ, 0xfc, !PT ;  /* 0x0000004813917812 */ /* 0x040fe200078efcff */
[----:B------:R0:W-:Y:S01]  /*09a0*/  STL [R1+0x88], R117 ;  /* 0x0000887501007387 */ /* 0x0001e20000100800 */
[C---:B------:R-:W-:Y:S02]  /*09b0*/  LOP3.LUT R146, R19.reuse, 0x4a, RZ, 0xfc, !PT ;  /* 0x0000004a13927812 */ /* 0x040fe400078efcff */
        /* <DEDUP_REMOVED lines=38> */
[----:B------:R-:W-:Y:S02]  /*0c20*/  LOP3.LUT R172, R19, 0x7e, RZ, 0xfc, !PT ;  /* 0x0000007e13ac7812 */ /* 0x000fe400078efcff */
[----:B------:R-:W-:Y:S01]  /*0c30*/  ISETP.GE.AND P0, PT, R2, 0x40, PT ;  /* 0x000000400200780c */ /* 0x000fe20003f06270 */
[----:B------:R0:W-:Y:S04]  /*0c40*/  STL [R1+0x50], R140 ;  /* 0x0000508c01007387 */ /* 0x0001e80000100800 */
        /* <DEDUP_REMOVED lines=32> */
[----:B------:R0:W-:Y:S01]  /*0e50*/  STL [R1+0xcc], R173 ;  /* 0x0000ccad01007387 */ /* 0x0001e20000100800 */
[----:B------:R-:W-:Y:S05]  /*0e60*/  @!P0 BRA `(.L_x_0) ;  /* 0x0000008400348947 */ /* 0x000fea0003800000 */
[----:B------:R-:W-:Y:S01]  /*0e70*/  IABS R5, R77 ;  /* 0x0000004d00057213 */ /* 0x000fe20000000000 */
[----:B------:R-:W-:Y:S01]  /*0e80*/  ULDC UR4, c[0x0][0x234] ;  /* 0x00008d0000047ab9 */ /* 0x000fe20000000800 */
[----:B------:R-:W-:Y:S01]  /*0e90*/  IABS R4, R76 ;  /* 0x0000004c00047213 */ /* 0x000fe20000000000 */
[----:B------:R-:W-:Y:S01]  /*0ea0*/  ULDC.64 UR10, c[0x0][0x218] ;  /* 0x00008600000a7ab9 */ /* 0x000fe20000000a00 */
[----:B------:R-:W1:Y:S01]  /*0eb0*/  I2F.RP R10, R5 ;  /* 0x00000005000a7306 */ /* 0x000e620000209400 */
[----:B------:R-:W-:Y:S01]  /*0ec0*/  IABS R12, R172 ;  /* 0x000000ac000c7213 */ /* 0x000fe20000000000 */
[----:B------:R-:W-:Y:S01]  /*0ed0*/  UIADD3 UR6, UR12, 0x4000, URZ ;  /* 0x000040000c067890 */ /* 0x000fe2000fffe03f */
[----:B------:R-:W-:Y:S01]  /*0ee0*/  IABS R15, R170 ;  /* 0x000000aa000f7213 */ /* 0x000fe20000000000 */
[----:B------:R-:W-:Y:S01]  /*0ef0*/  USHF.R.U32.HI UR7, URZ, 0x4, UR12 ;  /* 0x000000043f077899 */ /* 0x000fe2000801160c */
[----:B------:R-:W-:Y:S01]  /*0f00*/  IABS R18, R167 ;  /* 0x000000a700127213 */ /* 0x000fe20000000000 */
[----:B------:R-:W-:Y:S01]  /*0f10*/  USHF.R.U32.HI UR13, URZ, 0x4, UR6 ;  /* 0x000000043f0d7899 */ /* 0x000fe20008011606 */
[----:B------:R-:W-:Y:S01]  /*0f20*/  IABS R22, R165 ;  /* 0x000000a500167213 */ /* 0x000fe20000000000 */
[----:B------:R-:W2:Y:S01]  /*0f30*/  I2F.RP R11, R4 ;  /* 0x00000004000b7306 */ /* 0x000ea20000209400 */
[----:B------:R-:W-:Y:S01]  /*0f40*/  IABS R24, R164 ;  /* 0x000000a400187213 */ /* 0x000fe20000000000 */
[----:B------:R-:W-:Y:S01]  /*0f50*/  ULDC UR8, c[0x0][0x23c] ;  /* 0x00008f0000087ab9 */ /* 0x000fe20000000800 */
[----:B------:R-:W-:Y:S01]  /*0f60*/  IABS R28, R162 ;  /* 0x000000a2001c7213 */ /* 0x000fe20000000000 */
[----:B------:R-:W-:Y:S01]  /*0f70*/  ULDC UR17, c[0x0][0x238] ;  /* 0x00008e0000117ab9 */ /* 0x000fe20000000800 */
[----:B------:R-:W-:Y:S01]  /*0f80*/  IABS R32, R160 ;  /* 0x000000a000207213 */ /* 0x000fe20000000000 */
[----:B------:R-:W-:Y:S01]  /*0f90*/  IMAD R3, R3, UR8, RZ ;  /* 0x0000000803037c24 */ /* 0x000fe2000f8e02ff */
[----:B------:R-:W-:Y:S01]  /*0fa0*/  IABS R34, R159 ;  /* 0x0000009f00227213 */ /* 0x000fe20000000000 */
[----:B-1----:R-:W1:Y:S01]  /*0fb0*/  MUFU.RCP R10, R10 ;  /* 0x0000000a000a7308 */ /* 0x002e620000001000 */
[----:B------:R-:W-:Y:S01]  /*0fc0*/  IABS R38, R157 ;  /* 0x0000009d00267213 */ /* 0x000fe20000000000 */
[----:B------:R-:W-:Y:S01]  /*0fd0*/  USGXT.U32 UR6, UR7, 0xe ;  /* 0x0000000e0706789a */ /* 0x000fe20008000000 */
[----:B------:R-:W-:Y:S01]  /*0fe0*/  IABS R42, R155 ;  /* 0x0000009b002a7213 */ /* 0x000fe20000000000 */
[----:B------:R-:W-:Y:S01]  /*0ff0*/  USGXT.U32 UR13, UR13, 0xe ;  /* 0x0000000e0d0d789a */ /* 0x000fe20008000000 */
[----:B------:R-:W-:Y:S01]  /*1000*/  IABS R44, R154 ;  /* 0x0000009a002c7213 */ /* 0x000fe20000000000 */
[----:B------:R-:W-:Y:S01]  /*1010*/  ULDC UR16, c[0x0][0x230] ;  /* 0x00008c0000107ab9 */ /* 0x000fe20000000800 */
[----:B------:R-:W-:Y:S01]  /*1020*/  IABS R48, R152 ;  /* 0x0000009800307213 */ /* 0x000fe20000000000 */
[----:B--2---:R-:W2:Y:S01]  /*1030*/  MUFU.RCP R11, R11 ;  /* 0x0000000b000b7308 */ /* 0x004ea20000001000 */
[----:B------:R-:W-:Y:S01]  /*1040*/  IABS R52, R150 ;  /* 0x0000009600347213 */ /* 0x000fe20000000000 */
[----:B------:R-:W-:Y:S01]  /*1050*/  UIADD3 UR8, UP0, UR13, 0x80, URZ ;  /* 0x000000800d087890 */ /* 0x000fe2000ff1e03f */
[----:B------:R-:W-:-:S02]  /*1060*/  IABS R54, R149 ;  /* 0x0000009500367213 */ /* 0x000fc40000000000 */
[----:B------:R-:W-:Y:S02]  /*1070*/  IABS R58, R147 ;  /* 0x00000093003a7213 */ /* 0x000fe40000000000 */
[----:B------:R-:W-:Y:S01]  /*1080*/  IABS R62, R145 ;  /* 0x00000091003e7213 */ /* 0x000fe20000000000 */
[----:B-1----:R-:W-:Y:S01]  /*1090*/  VIADD R7, R10, 0xffffffe ;  /* 0x0ffffffe0a077836 */ /* 0x002fe20000000000 */
[----:B------:R-:W-:Y:S02]  /*10a0*/  IABS R64, R144 ;  /* 0x0000009000407213 */ /* 0x000fe40000000000 */
[----:B------:R-:W-:Y:S02]  /*10b0*/  IABS R68, R142 ;  /* 0x0000008e00447213 */ /* 0x000fe40000000000 */
[----:B------:R-:W-:Y:S01]  /*10c0*/  IABS R72, R140 ;  /* 0x0000008c00487213 */ /* 0x000fe20000000000 */
[----:B------:R-:W1:Y:S01]  /*10d0*/  F2I.FTZ.U32.TRUNC.NTZ R7, R7 ;  /* 0x0000000700077305 */ /* 0x000e62000021f000 */
[----:B------:R-:W-:Y:S01]  /*10e0*/  IABS R74, R139 ;  /* 0x0000008b004a7213 */ /* 0x000fe20000000000 */
[----:B--2---:R-:W-:Y:S01]  /*10f0*/  VIADD R8, R11, 0xffffffe ;  /* 0x0ffffffe0b087836 */ /* 0x004fe20000000000 */
[----:B------:R-:W-:-:S02]  /*1100*/  IABS R80, R137 ;  /* 0x0000008900507213 */ /* 0x000fc40000000000 */
[----:B------:R-:W-:Y:S02]  /*1110*/  IABS R84, R135 ;  /* 0x0000008700547213 */ /* 0x000fe40000000000 */
[----:B------:R-:W-:Y:S01]  /*1120*/  IABS R86, R133 ;  /* 0x0000008500567213 */ /* 0x000fe20000000000 */
[----:B------:R2:W3:Y:S01]  /*1130*/  F2I.FTZ.U32.TRUNC.NTZ R9, R8 ;  /* 0x0000000800097305 */ /* 0x0004e2000021f000 */
[----:B------:R-:W-:Y:S02]  /*1140*/  IABS R90, R129 ;  /* 0x00000081005a7213 */ /* 0x000fe40000000000 */
[----:B------:R-:W-:Y:S02]  /*1150*/  IABS R94, R125 ;  /* 0x0000007d005e7213 */ /* 0x000fe40000000000 */
[----:B------:R-:W-:Y:S01]  /*1160*/  IABS R96, R123 ;  /* 0x0000007b00607213 */ /* 0x000fe20000000000 */
[----:B-1----:R-:W-:Y:S01]  /*1170*/  IMAD.MOV R6, RZ, RZ, -R7 ;  /* 0x000000ffff067224 */ /* 0x002fe200078e0a07 */
[----:B------:R-:W-:Y:S01]  /*1180*/  IABS R100, R119 ;  /* 0x0000007700647213 */ /* 0x000fe20000000000 */
[----:B--2---:R-:W-:Y:S01]  /*1190*/  IMAD.MOV.U32 R8, RZ, RZ, RZ ;  /* 0x000000ffff087224 */ /* 0x004fe200078e00ff */
[----:B------:R-:W-:Y:S01]  /*11a0*/  IABS R104, R115 ;  /* 0x0000007300687213 */ /* 0x000fe20000000000 */
[----:B------:R-:W-:Y:S01]  /*11b0*/  IMAD R13, R6, R5, RZ ;  /* 0x00000005060d7224 */ /* 0x000fe200078e02ff */
[----:B------:R-:W-:Y:S01]  /*11c0*/  IABS R106, R113 ;  /* 0x00000071006a7213 */ /* 0x000fe20000000000 */
[----:B------:R-:W-:Y:S01]  /*11d0*/  IMAD.MOV.U32 R6, RZ, RZ, RZ ;  /* 0x000000ffff067224 */ /* 0x000fe200078e00ff */
[----:B------:R-:W-:Y:S01]  /*11e0*/  IABS R110, R109 ;  /* 0x0000006d006e7213 */ /* 0x000fe20000000000 */
[----:B---3--:R-:W-:Y:S01]  /*11f0*/  IMAD.MOV R14, RZ, RZ, -R9 ;  /* 0x000000ffff0e7224 */ /* 0x008fe200078e0a09 */
[----:B------:R-:W-:Y:S01]  /*1200*/  IABS R114, R105 ;  /* 0x0000006900727213 */ /* 0x000fe20000000000 */
[----:B------:R-:W-:Y:S01]  /*1210*/  IMAD.HI.U32 R6, R7, R13, R6 ;  /* 0x0000000d07067227 */ /* 0x000fe200078e0006 */
[----:B------:R-:W-:-:S02]  /*1220*/  IABS R13, R171 ;  /* 0x000000ab000d7213 */ /* 0x000fc40000000000 */
[----:B------:R-:W-:Y:S01]  /*1230*/  IABS R116, R103 ;  /* 0x0000006700747213 */ /* 0x000fe20000000000 */
[----:B------:R-:W-:Y:S01]  /*1240*/  IMAD.MOV.U32 R7, RZ, RZ, R14 ;  /* 0x000000ffff077224 */ /* 0x000fe200078e000e */
[----:B------:R-:W-:Y:S01]  /*1250*/  IABS R134, R19 ;  /* 0x0000001300867213 */ /* 0x000fe20000000000 */
[C---:B------:R-:W-:Y:S01]  /*1260*/  IMAD.HI.U32 R10, R6.reuse, R12, RZ ;  /* 0x0000000c060a7227 */ /* 0x040fe200078e00ff */
[----:B------:R-:W-:Y:S02]  /*1270*/  IABS R17, R168 ;  /* 0x000000a800117213 */ /* 0x000fe40000000000 */
[----:B------:R-:W-:Y:S01]  /*1280*/  IABS R20, R166 ;  /* 0x000000a600147213 */ /* 0x000fe20000000000 */
[----:B------:R-:W-:Y:S01]  /*1290*/  IMAD R7, R7, R4, RZ ;  /* 0x0000000407077224 */ /* 0x000fe200078e02ff */
[----:B------:R-:W-:Y:S01]  /*12a0*/  IABS R26, R163 ;  /* 0x000000a3001a7213 */ /* 0x000fe20000000000 */
[----:B------:R-:W-:Y:S01]  /*12b0*/  IMAD.HI.U32 R11, R6, R13, RZ ;  /* 0x0000000d060b7227 */ /* 0x000fe200078e00ff */
[----:B------:R-:W-:-:S02]  /*12c0*/  IABS R30, R161 ;  /* 0x000000a1001e7213 */ /* 0x000fc40000000000 */
[----:B------:R-:W-:Y:S01]  /*12d0*/  IABS R36, R158 ;  /* 0x0000009e00247213 */ /* 0x000fe20000000000 */
[----:B------:R-:W-:Y:S01]  /*12e0*/  IMAD.HI.U32 R7, R9, R7, R8 ;  /* 0x0000000709077227 */ /* 0x000fe200078e0008 */
[----:B------:R-:W-:Y:S02]  /*12f0*/  IABS R9, R169 ;  /* 0x000000a900097213 */ /* 0x000fe40000000000 */
[----:B------:R-:W-:Y:S01]  /*1300*/  IABS R40, R156 ;  /* 0x0000009c00287213 */ /* 0x000fe20000000000 */
[C---:B------:R-:W-:Y:S01]  /*1310*/  IMAD.HI.U32 R8, R6.reuse, R15, RZ ;  /* 0x0000000f06087227 */ /* 0x040fe200078e00ff */
[----:B------:R-:W-:Y:S02]  /*1320*/  IABS R46, R153 ;  /* 0x00000099002e7213 */ /* 0x000fe40000000000 */
[----:B------:R-:W-:Y:S01]  /*1330*/  IABS R50, R151 ;  /* 0x0000009700327213 */ /* 0x000fe20000000000 */
[----:B------:R-:W-:Y:S01]  /*1340*/  IMAD.MOV R10, RZ, RZ, -R10 ;  /* 0x000000ffff0a7224 */ /* 0x000fe200078e0a0a */
[----:B------:R-:W-:Y:S01]  /*1350*/  IABS R56, R148 ;  /* 0x0000009400387213 */ /* 0x000fe20000000000 */
[----:B------:R-:W-:Y:S01]  /*1360*/  IMAD.MOV R14, RZ, RZ, -R11 ;  /* 0x000000ffff0e7224 */ /* 0x000fe200078e0a0b */
[----:B------:R-:W-:Y:S01]  /*1370*/  IABS R60, R146 ;  /* 0x00000092003c7213 */ /* 0x000fe20000000000 */
[----:B------:R-:W-:Y:S01]  /*1380*/  IMAD.MOV R16, RZ, RZ, -R8 ;  /* 0x000000ffff107224 */ /* 0x000fe200078e0a08 */
[----:B------:R-:W-:Y:S01]  /*1390*/  IABS R66, R143 ;  /* 0x0000008f00427213 */ /* 0x000fe20000000000 */
[C---:B------:R-:W-:Y:S01]  /*13a0*/  IMAD R8, R5.reuse, R10, R12 ;  /* 0x0000000a05087224 */ /* 0x040fe200078e020c */
[----:B------:R-:W-:Y:S01]  /*13b0*/  IABS R70, R141 ;  /* 0x0000008d00467213 */ /* 0x000fe20000000000 */
[C---:B------:R-:W-:Y:S01]  /*13c0*/  IMAD R10, R5.reuse, R14, R13 ;  /* 0x0000000e050a7224 */ /* 0x040fe200078e020d */
[----:B------:R-:W-:Y:S01]  /*13d0*/  IABS R78, R138 ;  /* 0x0000008a004e7213 */ /* 0x000fe20000000000 */
[----:B------:R-:W-:Y:S01]  /*13e0*/  IMAD.MOV.U32 R14, RZ, RZ, R9 ;  /* 0x000000ffff0e7224 */ /* 0x000fe200078e0009 */
[C---:B------:R-:W-:Y:S01]  /*13f0*/  ISETP.GT.U32.AND P0, PT, R5.reuse, R8, PT ;  /* 0x000000080500720c */ /* 0x040fe20003f04070 */
[----:B------:R-:W-:Y:S01]  /*1400*/  IMAD.HI.U32 R11, R6, R17, RZ ;  /* 0x00000011060b7227 */ /* 0x000fe200078e00ff */
[----:B------:R-:W-:-:S02]  /*1410*/  ISETP.GT.U32.AND P3, PT, R5, R10, PT ;  /* 0x0000000a0500720c */ /* 0x000fc40003f64070 */
[----:B------:R-:W-:Y:S01]  /*1420*/  IABS R82, R136 ;  /* 0x0000008800527213 */ /* 0x000fe20000000000 */
[C---:B------:R-:W-:Y:S01]  /*1430*/  IMAD.HI.U32 R9, R6.reuse, R14, RZ ;  /* 0x0000000e06097227 */ /* 0x040fe200078e00ff */
[----:B------:R-:W-:Y:S02]  /*1440*/  IABS R88, R131 ;  /* 0x0000008300587213 */ /* 0x000fe40000000000 */
[----:B------:R-:W-:Y:S01]  /*1450*/  IABS R92, R127 ;  /* 0x0000007f005c7213 */ /* 0x000fe20000000000 */
[----:B------:R-:W-:Y:S01]  /*1460*/  IMAD.MOV R13, RZ, RZ, -R9 ;  /* 0x000000ffff0d7224 */ /* 0x000fe200078e0a09 */
[----:B------:R-:W-:Y:S01]  /*1470*/  IABS R98, R121 ;  /* 0x0000007900627213 */ /* 0x000fe20000000000 */
[C---:B------:R-:W-:Y:S01]  /*1480*/  IMAD.HI.U32 R9, R6.reuse, R18, RZ ;  /* 0x0000001206097227 */ /* 0x040fe200078e00ff */
[----:B------:R-:W-:Y:S02]  /*1490*/  IABS R102, R117 ;  /* 0x0000007500667213 */ /* 0x000fe40000000000 */
[----:B------:R-:W-:Y:S01]  /*14a0*/  IABS R108, R111 ;  /* 0x0000006f006c7213 */ /* 0x000fe20000000000 */
[----:B------:R-:W-:Y:S01]  /*14b0*/  IMAD R14, R5, R13, R14 ;  /* 0x0000000d050e7224 */ /* 0x000fe200078e020e */
[----:B------:R-:W-:Y:S01]  /*14c0*/  IABS R112, R107 ;  /* 0x0000006b00707213 */ /* 0x000fe20000000000 */
[----:B------:R-:W-:Y:S01]  /*14d0*/  IMAD.HI.U32 R13, R6, R22, RZ ;  /* 0x00000016060d7227 */ /* 0x000fe200078e00ff */
[----:B------:R-:W-:-:S02]  /*14e0*/  IABS R118, R101 ;  /* 0x0000006500767213 */ /* 0x000fc40000000000 */
[----:B------:R-:W-:Y:S01]  /*14f0*/  IABS R122, R97 ;  /* 0x00000061007a7213 */ /* 0x000fe20000000000 */
[----:B------:R-:W-:Y:S01]  /*1500*/  IMAD.MOV R9, RZ, RZ, -R9 ;  /* 0x000000ffff097224 */ /* 0x000fe200078e0a09 */
[----:B------:R-:W-:Y:S01]  /*1510*/  IABS R120, R99 ;  /* 0x0000006300787213 */ /* 0x000fe20000000000 */
[----:B------:R-:W-:Y:S01]  /*1520*/  IMAD.MOV R13, RZ, RZ, -R13 ;  /* 0x000000ffff0d7224 */ /* 0x000fe200078e0a0d */
[----:B------:R-:W-:Y:S01]  /*1530*/  IABS R126, R93 ;  /* 0x0000005d007e7213 */ /* 0x000fe20000000000 */
[C---:B------:R-:W-:Y:S01]  /*1540*/  IMAD R18, R5.reuse, R9, R18 ;  /* 0x0000000905127224 */ /* 0x040fe200078e0212 */
[----:B------:R-:W-:Y:S01]  /*1550*/  IABS R124, R95 ;  /* 0x0000005f007c7213 */ /* 0x000fe20000000000 */
[C---:B------:R-:W-:Y:S01]  /*1560*/  IMAD.HI.U32 R9, R6.reuse, R24, RZ ;  /* 0x0000001806097227 */ /* 0x040fe200078e00ff */
[----:B------:R-:W-:Y:S02]  /*1570*/  IABS R128, R91 ;  /* 0x0000005b00807213 */ /* 0x000fe40000000000 */
[C---:B------:R-:W-:Y:S01]  /*1580*/  ISETP.GT.U32.AND P4, PT, R5.reuse, R18, PT ;  /* 0x000000120500720c */ /* 0x040fe20003f84070 */
[----:B------:R-:W-:Y:S01]  /*1590*/  IMAD R22, R5, R13, R22 ;  /* 0x0000000d05167224 */ /* 0x000fe200078e0216 */
[----:B------:R-:W-:Y:S01]  /*15a0*/  IABS R130, R89 ;  /* 0x0000005900827213 */ /* 0x000fe20000000000 */
[----:B------:R-:W-:Y:S01]  /*15b0*/  IMAD.MOV R13, RZ, RZ, -R9 ;  /* 0x000000ffff0d7224 */ /* 0x000fe200078e0a09 */
[----:B------:R-:W-:Y:S01]  /*15c0*/  IABS R132, R23 ;  /* 0x0000001700847213 */ /* 0x000fe20000000000 */
[----:B------:R-:W-:Y:S01]  /*15d0*/  IMAD.HI.U32 R9, R6, R28, RZ ;  /* 0x0000001c06097227 */ /* 0x000fe200078e00ff */
[----:B------:R-:W-:-:S02]  /*15e0*/  LOP3.LUT R79, R0, 0x3a, RZ, 0xfc, !PT ;  /* 0x0000003a004f7812 */ /* 0x000fc400078efcff */
[C---:B------:R-:W-:Y:S01]  /*15f0*/  LOP3.LUT R85, R0.reuse, 0x2e, RZ, 0xfc, !PT ;  /* 0x0000002e00557812 */ /* 0x040fe200078efcff */
[C---:B------:R-:W-:Y:S01]  /*1600*/  IMAD R24, R5.reuse, R13, R24 ;  /* 0x0000000d05187224 */ /* 0x040fe200078e0218 */
[----:B------:R-:W-:Y:S01]  /*1610*/  LOP3.LUT R81, R0, 0x36, RZ, 0xfc, !PT ;  /* 0x0000003600517812 */ /* 0x000fe200078efcff */
[----:B------:R-:W-:Y:S01]  /*1620*/  IMAD.HI.U32 R13, R6, R32, RZ ;  /* 0x00000020060d7227 */ /* 0x000fe200078e00ff */
[C---:B------:R-:W-:Y:S02]  /*1630*/  LOP3.LUT R83, R0.reuse, 0x32, RZ, 0xfc, !PT ;  /* 0x0000003200537812 */ /* 0x040fe400078efcff */
[----:B------:R-:W-:Y:S01]  /*1640*/  LOP3.LUT R87, R0, 0x2a, RZ, 0xfc, !PT ;  /* 0x0000002a00577812 */ /* 0x000fe200078efcff */
[----:B------:R-:W-:Y:S02]  /*1650*/  IMAD.MOV R9, RZ, RZ, -R9 ;  /* 0x000000ffff097224 */ /* 0x000fe400078e0a09 */
[----:B------:R-:W-:Y:S02]  /*1660*/  IMAD.MOV R13, RZ, RZ, -R13 ;  /* 0x000000ffff0d7224 */ /* 0x000fe400078e0a0d */
[----:B------:R-:W-:-:S02]  /*1670*/  IMAD R28, R5, R9, R28 ;  /* 0x00000009051c7224 */ /* 0x000fc400078e021c */
[----:B------:R-:W-:-:S04]  /*1680*/  IMAD.HI.U32 R9, R6, R34, RZ ;  /* 0x0000002206097227 */ /* 0x000fc800078e00ff */
[----:B------:R-:W-:Y:S02]  /*1690*/  IMAD R32, R5, R13, R32 ;  /* 0x0000000d05207224 */ /* 0x000fe400078e0220 */
[----:B------:R-:W-:Y:S02]  /*16a0*/  IMAD.MOV R13, RZ, RZ, -R9 ;  /* 0x000000ffff0d7224 */ /* 0x000fe400078e0a09 */
[----:B------:R-:W-:-:S04]  /*16b0*/  IMAD.HI.U32 R9, R6, R38, RZ ;  /* 0x0000002606097227 */ /* 0x000fc800078e00ff */
[----:B------:R-:W-:Y:S02]  /*16c0*/  IMAD R34, R5, R13, R34 ;  /* 0x0000000d05227224 */ /* 0x000fe400078e0222 */
[----:B------:R-:W-:-:S04]  /*16d0*/  IMAD.HI.U32 R13, R6, R42, RZ ;  /* 0x0000002a060d7227 */ /* 0x000fc800078e00ff */
[----:B------:R-:W-:Y:S02]  /*16e0*/  IMAD.MOV R9, RZ, RZ, -R9 ;  /* 0x000000ffff097224 */ /* 0x000fe400078e0a09 */
[----:B------:R-:W-:Y:S02]  /*16f0*/  IMAD.MOV R13, RZ, RZ, -R13 ;  /* 0x000000ffff0d7224 */ /* 0x000fe400078e0a0d */
[----:B------:R-:W-:Y:S02]  /*1700*/  IMAD R38, R5, R9, R38 ;  /* 0x0000000905267224 */ /* 0x000fe400078e0226 */
        /* <DEDUP_REMOVED lines=64> */
[C---:B------:R-:W-:Y:S02]  /*1b10*/  IMAD R114, R5.reuse, R13, R114 ;  /* 0x0000000d05727224 */ /* 0x040fe400078e0272 */
[----:B------:R-:W-:Y:S02]  /*1b20*/  IMAD.MOV R13, RZ, RZ, -R9 ;  /* 0x000000ffff0d7224 */ /* 0x000fe400078e0a09 */
[C---:B------:R-:W-:Y:S02]  /*1b30*/  IMAD R12, R5.reuse, R16, R15 ;  /* 0x00000010050c7224 */ /* 0x040fe400078e020f */
[----:B------:R-:W-:Y:S02]  /*1b40*/  IMAD R116, R5, R13, R116 ;  /* 0x0000000d05747224 */ /* 0x000fe400078e0274 */
[----:B------:R-:W-:-:S04]  /*1b50*/  IMAD.HI.U32 R13, R6, R134, RZ ;  /* 0x00000086060d7227 */ /* 0x000fc800078e00ff */
[----:B------:R-:W-:Y:S02]  /*1b60*/  IMAD.MOV R13, RZ, RZ, -R13 ;  /* 0x000000ffff0d7224 */ /* 0x000fe400078e0a0d */
[----:B------:R-:W-:Y:S02]  /*1b70*/  IMAD.MOV R16, RZ, RZ, -R11 ;  /* 0x000000ffff107224 */ /* 0x000fe400078e0a0b */
[----:B------:R-:W-:Y:S02]  /*1b80*/  IMAD R134, R5, R13, R134 ;  /* 0x0000000d05867224 */ /* 0x000fe400078e0286 */
[----:B------:R-:W-:-:S03]  /*1b90*/  IMAD.HI.U32 R11, R6, R20, RZ ;  /* 0x00000014060b7227 */ /* 0x000fc600078e00ff */
[C---:B------:R-:W-:Y:S01]  /*1ba0*/  ISETP.GT.U32.AND P1, PT, R5.reuse, R134, PT ;  /* 0x000000860500720c */ /* 0x040fe20003f24070 */
[----:B------:R-:W-:Y:S02]  /*1bb0*/  IMAD.MOV R11, RZ, RZ, -R11 ;  /* 0x000000ffff0b7224 */ /* 0x000fe400078e0a0b */
[----:B------:R-:W-:Y:S01]  /*1bc0*/  @!P0 IMAD.IADD R8, R8, 0x1, -R5 ;  /* 0x0000000108088824 */ /* 0x000fe200078e0a05 */
[C---:B------:R-:W-:Y:S01]  /*1bd0*/  ISETP.GT.U32.AND P0, PT, R5.reuse, R14, PT ;  /* 0x0000000e0500720c */ /* 0x040fe20003f04070 */
[C---:B------:R-:W-:Y:S02]  /*1be0*/  IMAD R20, R5.reuse, R11, R20 ;  /* 0x0000000b05147224 */ /* 0x040fe400078e0214 */
[C---:B------:R-:W-:Y:S01]  /*1bf0*/  IMAD R16, R5.reuse, R16, R17 ;  /* 0x0000001005107224 */ /* 0x040fe200078e0211 */
[----:B------:R-:W-:Y:S01]  /*1c00*/  ISETP.GT.U32.AND P6, PT, R5, R8, PT ;  /* 0x000000080500720c */ /* 0x000fe20003fc4070 */
[----:B------:R-:W-:-:S03]  /*1c10*/  IMAD.HI.U32 R11, R6, R26, RZ ;  /* 0x0000001a060b7227 */ /* 0x000fc600078e00ff */
[C---:B------:R-:W-:Y:S01]  /*1c20*/  ISETP.GT.U32.AND P5, PT, R5.reuse, R16, PT ;  /* 0x000000100500720c */ /* 0x040fe20003fa4070 */
[----:B------:R-:W-:Y:S01]  /*1c30*/  @!P1 IMAD.IADD R134, R134, 0x1, -R5 ;  /* 0x0000000186869824 */ /* 0x000fe200078e0a05 */
[C---:B------:R-:W-:Y:S01]  /*1c40*/  ISETP.GT.U32.AND P1, PT, R5.reuse, R12, PT ;  /* 0x0000000c0500720c */ /* 0x040fe20003f24070 */
[----:B------:R-:W-:Y:S02]  /*1c50*/  IMAD.MOV R15, RZ, RZ, -R11 ;  /* 0x000000ffff0f7224 */ /* 0x000fe400078e0a0b */
[----:B------:R-:W-:Y:S01]  /*1c60*/  IMAD.HI.U32 R11, R6, R30, RZ ;  /* 0x0000001e060b7227 */ /* 0x000fe200078e00ff */
[----:B------:R-:W-:-:S03]  /*1c70*/  ISETP.GT.U32.AND P2, PT, R5, R134, PT ;  /* 0x000000860500720c */ /* 0x000fc60003f44070 */
[----:B------:R-:W-:Y:S01]  /*1c80*/  @!P3 IMAD.IADD R10, R10, 0x1, -R5 ;  /* 0x000000010a0ab824 */ /* 0x000fe200078e0a05 */
[C---:B------:R-:W-:Y:S01]  /*1c90*/  ISETP.GT.U32.AND P3, PT, R5.reuse, R24, PT ;  /* 0x000000180500720c */ /* 0x040fe20003f64070 */
[----:B------:R-:W-:Y:S02]  /*1ca0*/  IMAD.MOV R11, RZ, RZ, -R11 ;  /* 0x000000ffff0b7224 */ /* 0x000fe400078e0a0b */
[--C-:B------:R-:W-:Y:S01]  /*1cb0*/  @!P0 IMAD.IADD R14, R14, 0x1, -R5.reuse ;  /* 0x000000010e0e8824 */ /* 0x100fe200078e0a05 */
[C---:B------:R-:W-:Y:S01]  /*1cc0*/  ISETP.GT.U32.AND P0, PT, R5.reuse, R28, PT ;  /* 0x0000001c0500720c */ /* 0x040fe20003f04070 */
[--C-:B------:R-:W-:Y:S01]  /*1cd0*/  @!P6 IMAD.IADD R8, R8, 0x1, -R5.reuse ;  /* 0x000000010808e824 */ /* 0x100fe200078e0a05 */
[C---:B------:R-:W-:Y:S01]  /*1ce0*/  ISETP.GT.U32.AND P6, PT, R5.reuse, R22, PT ;  /* 0x000000160500720c */ /* 0x040fe20003fc4070 */
[C---:B------:R-:W-:Y:S02]  /*1cf0*/  IMAD R26, R5.reuse, R15, R26 ;  /* 0x0000000f051a7224 */ /* 0x040fe400078e021a */
[----:B------:R-:W-:Y:S01]  /*1d00*/  @!P2 IMAD.IADD R134, R134, 0x1, -R5 ;  /* 0x000000018686a824 */ /* 0x000fe200078e0a05 */
[C---:B------:R-:W-:Y:S01]  /*1d10*/  ISETP.GT.U32.AND P2, PT, R5.reuse, R20, PT ;  /* 0x000000140500720c */ /* 0x040fe20003f44070 */
[----:B------:R-:W-:-:S02]  /*1d20*/  IMAD R30, R5, R11, R30 ;  /* 0x0000000b051e7224 */ /* 0x000fc400078e021e */
[--C-:B------:R-:W-:Y:S01]  /*1d30*/  @!P1 IMAD.IADD R12, R12, 0x1, -R5.reuse ;  /* 0x000000010c0c9824 */ /* 0x100fe200078e0a05 */
[C---:B------:R-:W-:Y:S01]  /*1d40*/  ISETP.GT.U32.AND P1, PT, R5.reuse, R26, PT ;  /* 0x0000001a0500720c */ /* 0x040fe20003f24070 */
        /* <DEDUP_REMOVED lines=8> */
[----:B------:R-:W-:Y:S01]  /*1dd0*/  @!P2 IMAD.IADD R20, R20, 0x1, -R5 ;  /* 0x000000011414a824 */ /* 0x000fe200078e0a05 */
[----:B------:R-:W-:Y:S01]  /*1de0*/  ISETP.GT.U32.AND P2, PT, R5, R34, PT ;  /* 0x000000220500720c */ /* 0x000fe20003f44070 */
[----:B------:R-:W-:-:S04]  /*1df0*/  IMAD.HI.U32 R11, R6, R36, RZ ;  /* 0x00000024060b7227 */ /* 0x000fc800078e00ff */
[----:B------:R-:W-:Y:S01]  /*1e00*/  @!P6 IMAD.IADD R22, R22, 0x1, -R5 ;  /* 0x000000011616e824 */ /* 0x000fe200078e0a05 */
[----:B------:R-:W-:Y:S01]  /*1e10*/  ISETP.GT.U32.AND P6, PT, R5, R10, PT ;  /* 0x0000000a0500720c */ /* 0x000fe20003fc4070 */
[----:B------:R-:W-:Y:S02]  /*1e20*/  IMAD.MOV R15, RZ, RZ, -R11 ;  /* 0x000000ffff0f7224 */ /* 0x000fe400078e0a0b */
[----:B------:R-:W-:-:S04]  /*1e30*/  IMAD.HI.U32 R11, R6, R40, RZ ;  /* 0x00000028060b7227 */ /* 0x000fc800078e00ff */
[--C-:B------:R-:W-:Y:S01]  /*1e40*/  @!P2 IMAD.IADD R34, R34, 0x1, -R5.reuse ;  /* 0x000000012222a824 */ /* 0x100fe200078e0a05 */
[C---:B------:R-:W-:Y:S01]  /*1e50*/  ISETP.GT.U32.AND P2, PT, R5.reuse, R22, PT ;  /* 0x000000160500720c */ /* 0x040fe20003f44070 */
[--C-:B------:R-:W-:Y:S01]  /*1e60*/  @!P1 IMAD.IADD R26, R26, 0x1, -R5.reuse ;  /* 0x000000011a1a9824 */ /* 0x100fe200078e0a05 */
[C---:B------:R-:W-:Y:S01]  /*1e70*/  ISETP.GT.U32.AND P1, PT, R5.reuse, R14, PT ;  /* 0x0000000e0500720c */ /* 0x040fe20003f24070 */
[--C-:B------:R-:W-:Y:S01]  /*1e80*/  @!P5 IMAD.IADD R30, R30, 0x1, -R5.reuse ;  /* 0x000000011e1ed824 */ /* 0x100fe200078e0a05 */
[C---:B------:R-:W-:Y:S01]  /*1e90*/  ISETP.GT.U32.AND P5, PT, R5.reuse, R18, PT ;  /* 0x000000120500720c */ /* 0x040fe20003fa4070 */
[----:B------:R-:W-:Y:S01]  /*1ea0*/  @!P4 IMAD.IADD R32, R32, 0x1, -R5 ;  /* 0x000000012020c824 */ /* 0x000fe200078e0a05 */
[C---:B------:R-:W-:Y:S01]  /*1eb0*/  ISETP.GT.U32.AND P4, PT, R5.reuse, R20, PT ;  /* 0x000000140500720c */ /* 0x040fe20003f84070 */
[----:B------:R-:W-:Y:S02]  /*1ec0*/  IMAD.MOV R11, RZ, RZ, -R11 ;  /* 0x000000ffff0b7224 */ /* 0x000fe400078e0a0b */
[--C-:B------:R-:W-:Y:S01]  /*1ed0*/  @!P3 IMAD.IADD R12, R12, 0x1, -R5.reuse ;  /* 0x000000010c0cb824 */ /* 0x100fe200078e0a05 */
[C---:B------:R-:W-:Y:S01]  /*1ee0*/  ISETP.GT.U32.AND P3, PT, R5.reuse, R24, PT ;  /* 0x000000180500720c */ /* 0x040fe20003f64070 */
[----:B------:R-:W-:Y:S01]  /*1ef0*/  @!P0 IMAD.IADD R16, R16, 0x1, -R5 ;  /* 0x0000000110108824 */ /* 0x000fe200078e0a05 */
[C---:B------:R-:W-:Y:S01]  /*1f00*/  ISETP.GT.U32.AND P0, PT, R5.reuse, R28, PT ;  /* 0x0000001c0500720c */ /* 0x040fe20003f04070 */
[----:B------:R-:W-:-:S02]  /*1f10*/  IMAD R40, R5, R11, R40 ;  /* 0x0000000b05287224 */ /* 0x000fc400078e0228 */
[----:B------:R-:W-:-:S04]  /*1f20*/  IMAD.HI.U32 R11, R6, R46, RZ ;  /* 0x0000002e060b7227 */ /* 0x000fc800078e00ff */
[----:B------:R-:W-:Y:S02]  /*1f30*/  IMAD R36, R5, R15, R36 ;  /* 0x0000000f05247224 */ /* 0x000fe400078e0224 */
        /* <DEDUP_REMOVED lines=17> */
[C---:B------:R-:W-:Y:S02]  /*2050*/  IMAD R46, R5.reuse, R15, R46 ;  /* 0x0000000f052e7224 */ /* 0x040fe400078e022e */
[----:B------:R-:W-:Y:S01]  /*2060*/  @!P6 IMAD.IADD R10, R10, 0x1, -R5 ;  /* 0x000000010a0ae824 */ /* 0x000fe200078e0a05 */
[C---:B------:R-:W-:Y:S01]  /*2070*/  ISETP.GT.U32.AND P6, PT, R5.reuse, R34, PT ;  /* 0x000000220500720c */ /* 0x040fe20003fc4070 */
[----:B------:R-:W-:Y:S02]  /*2080*/  IMAD.MOV R15, RZ, RZ, -R11 ;  /* 0x000000ffff0f7224 */ /* 0x000fe400078e0a0b */
        /* <DEDUP_REMOVED lines=9> */
[C---:B------:R-:W-:Y:S02]  /*2120*/  IMAD R56, R5.reuse, R15, R56 ;  /* 0x0000000f05387224 */ /* 0x040fe400078e0238 */
[----:B------:R-:W-:Y:S01]  /*2130*/  @!P3 IMAD.IADD R38, R38, 0x1, -R5 ;  /* 0x000000012626b824 */ /* 0x000fe200078e0a05 */
[C---:B------:R-:W-:Y:S01]  /*2140*/  ISETP.GT.U32.AND P3, PT, R5.reuse, R52, PT ;  /* 0x000000340500720c */ /* 0x040fe20003f64070 */
[----:B------:R-:W-:Y:S02]  /*2150*/  IMAD.MOV R11, RZ, RZ, -R11 ;  /* 0x000000ffff0b7224 */ /* 0x000fe400078e0a0b */
[--C-:B------:R-:W-:Y:S01]  /*2160*/  @!P0 IMAD.IADD R42, R42, 0x1, -R5.reuse ;  /* 0x000000012a2a8824 */ /* 0x100fe200078e0a05 */
[C---:B------:R-:W-:Y:S01]  /*2170*/  ISETP.GT.U32.AND P0, PT, R5.reuse, R56, PT ;  /* 0x000000380500720c */ /* 0x040fe20003f04070 */
[C---:B------:R-:W-:Y:S02]  /*2180*/  IMAD R60, R5.reuse, R11, R60 ;  /* 0x0000000b053c7224 */ /* 0x040fe400078e023c */
        /* <DEDUP_REMOVED lines=29> */
[----:B------:R-:W-:Y:S01]  /*2360*/  @!P0 IMAD.IADD R44, R44, 0x1, -R5 ;  /* 0x000000012c2c8824 */ /* 0x000fe200078e0a05 */
[C---:B------:R-:W-:Y:S01]  /*2370*/  ISETP.GT.U32.AND P0, PT, R5.reuse, R56, PT ;  /* 0x000000380500720c */ /* 0x040fe20003f04070 */
[----:B------:R-:W-:Y:S02]  /*2380*/  IMAD.MOV R11, RZ, RZ, -R11 ;  /* 0x000000ffff0b7224 */ /* 0x000fe400078e0a0b */
[--C-:B------:R-:W-:Y:S01]  /*2390*/  @!P2 IMAD.IADD R50, R50, 0x1, -R5.reuse ;  /* 0x000000013232a824 */ /* 0x100fe200078e0a05 */
[C---:B------:R-:W-:Y:S01]  /*23a0*/  ISETP.GT.U32.AND P2, PT, R5.reuse, R64, PT ;  /* 0x000000400500720c */ /* 0x040fe20003f44070 */
[C---:B------:R-:W-:Y:S02]  /*23b0*/  IMAD R66, R5.reuse, R15, R66 ;  /* 0x0000000f05427224 */ /* 0x040fe400078e0242 */
[C---:B------:R-:W-:Y:S02]  /*23c0*/  IMAD R70, R5.reuse, R11, R70 ;  /* 0x0000000b05467224 */ /* 0x040fe400078e0246 */
        /* <DEDUP_REMOVED lines=13> */
[C---:B------:R-:W-:Y:S02]  /*24a0*/  IMAD R78, R5.reuse, R15, R78 ;  /* 0x0000000f054e7224 */ /* 0x040fe400078e024e */
[----:B------:R-:W-:Y:S02]  /*24b0*/  IMAD.MOV R11, RZ, RZ, -R11 ;  /* 0x000000ffff0b7224 */ /* 0x000fe400078e0a0b */
[--C-:B------:R-:W-:Y:S01]  /*24c0*/  @!P6 IMAD.IADD R36, R36, 0x1, -R5.reuse ;  /* 0x000000012424e824 */ /* 0x100fe200078e0a05 */
[C---:B------:R-:W-:Y:S01]  /*24d0*/  ISETP.GT.U32.AND P6, PT, R5.reuse, R60, PT ;  /* 0x0000003c0500720c */ /* 0x040fe20003fc4070 */
[----:B------:R-:W-:Y:S01]  /*24e0*/  @!P2 IMAD.IADD R64, R64, 0x1, -R5 ;  /* 0x000000014040a824 */ /* 0x000fe200078e0a05 */
[C---:B------:R-:W-:Y:S01]  /*24f0*/  ISETP.GT.U32.AND P2, PT, R5.reuse, R80, PT ;  /* 0x000000500500720c */ /* 0x040fe20003f44070 */
[----:B------:R-:W-:-:S02]  /*2500*/  IMAD R82, R5, R11, R82 ;  /* 0x0000000b05527224 */ /* 0x000fc400078e0252 */
        /* <DEDUP_REMOVED lines=8> */
[C---:B------:R-:W-:Y:S01]  /*2590*/  ISETP.GT.U32.AND P3, PT, R5.reuse, R82, PT ;  /* 0x000000520500720c */ /* 0x040fe20003f64070 */
[----:B------:R-:W-:Y:S02]  /*25a0*/  IMAD.MOV R15, RZ, RZ, -R11 ;  /* 0x000000ffff0f7224 */ /* 0x000fe400078e0a0b */
        /* <DEDUP_REMOVED lines=15> */
[----:B------:R-:W-:-:S02]  /*26a0*/  IMAD R92, R5, R11, R92 ;  /* 0x0000000b055c7224 */ /* 0x000fc400078e025c */
[----:B------:R-:W-:-:S04]  /*26b0*/  IMAD.HI.U32 R11, R6, R98, RZ ;  /* 0x00000062060b7227 */ /* 0x000fc800078e00ff */
[--C-:B------:R-:W-:Y:S01]  /*26c0*/  @!P3 IMAD.IADD R82, R82, 0x1, -R5.reuse ;  /* 0x000000015252b824 */ /* 0x100fe200078e0a05 */
[C---:B------:R-:W-:Y:S01]  /*26d0*/  ISETP.GT.U32.AND P3, PT, R5.reuse, R68, PT ;  /* 0x000000440500720c */ /* 0x040fe20003f64070 */
        /* <DEDUP_REMOVED lines=19> */
[C---:B------:R-:W-:Y:S02]  /*2810*/  IMAD R98, R5.reuse, R15, R98 ;  /* 0x0000000f05627224 */ /* 0x040fe400078e0262 */
[----:B------:R-:W-:Y:S01]  /*2820*/  @!P0 IMAD.IADD R72, R72, 0x1, -R5 ;  /* 0x0000000148488824 */ /* 0x000fe200078e0a05 */
[----:B------:R-:W-:Y:S01]  /*2830*/  ISETP.GT.U32.AND P0, PT, R5, R86, PT ;  /* 0x000000560500720c */ /* 0x000fe20003f04070 */
[----:B------:R-:W-:Y:S02]  /*2840*/  IMAD.MOV R15, RZ, RZ, -R11 ;  /* 0x000000ffff0f7224 */ /* 0x000fe400078e0a0b */
[----:B------:R-:W-:-:S04]  /*2850*/  IMAD.HI.U32 R11, R6, R112, RZ ;  /* 0x00000070060b7227 */ /* 0x000fc800078e00ff */
        /* <DEDUP_REMOVED lines=10> */
[----:B------:R-:W-:Y:S01]  /*2900*/  @!P6 IMAD.IADD R62, R62, 0x1, -R5 ;  /* 0x000000013e3ee824 */ /* 0x000fe200078e0a05 */
[----:B------:R-:W-:Y:S01]  /*2910*/  ISETP.GT.U32.AND P6, PT, R5, R88, PT ;  /* 0x000000580500720c */ /* 0x000fe20003fc4070 */
        /* <DEDUP_REMOVED lines=18> */
[----:B------:R-:W-:-:S02]  /*2a40*/  IMAD.MOV R9, RZ, RZ, -R9 ;  /* 0x000000ffff097224 */ /* 0x000fc400078e0a09 */
[C---:B------:R-:W-:Y:S02]  /*2a50*/  IMAD R122, R5.reuse, R11, R122 ;  /* 0x0000000b057a7224 */ /* 0x040fe400078e027a */
        /* <DEDUP_REMOVED lines=8> */
[----:B------:R-:W-:-:S04]  /*2ae0*/  IMAD.HI.U32 R9, R6, R124, RZ ;  /* 0x0000007c06097227 */ /* 0x000fc800078e00ff */
[----:B------:R-:W-:Y:S02]  /*2af0*/  IMAD.MOV R11, RZ, RZ, -R11 ;  /* 0x000000ffff0b7224 */ /* 0x000fe400078e0a0b */
[----:B------:R-:W-:Y:S02]  /*2b00*/  IMAD.MOV R13, RZ, RZ, -R9 ;  /* 0x000000ffff0d7224 */ /* 0x000fe400078e0a09 */
[----:B------:R-:W-:Y:S02]  /*2b10*/  IMAD R126, R5, R11, R126 ;  /* 0x0000000b057e7224 */ /* 0x000fe400078e027e */
[----:B------:R-:W-:-:S04]  /*2b20*/  IMAD.HI.U32 R9, R6, R128, RZ ;  /* 0x0000008006097227 */ /* 0x000fc800078e00ff */
        /* <DEDUP_REMOVED lines=9> */
[----:B------:R-:W-:Y:S02]  /*2bc0*/  IMAD R124, R5, R13, R124 ;  /* 0x0000000d057c7224 */ /* 0x000fe400078e027c */
[----:B------:R-:W-:-:S02]  /*2bd0*/  IMAD.MOV R13, RZ, RZ, -R9 ;  /* 0x000000ffff0d7224 */ /* 0x000fc400078e0a09 */
[----:B------:R-:W-:Y:S02]  /*2be0*/  IMAD.MOV R11, RZ, RZ, -R11 ;  /* 0x000000ffff0b7224 */ /* 0x000fe400078e0a0b */
[----:B------:R-:W-:Y:S01]  /*2bf0*/  @!P6 IMAD.IADD R102, R102, 0x1, -R5 ;  /* 0x000000016666e824 */ /* 0x000fe200078e0a05 */
[----:B------:R-:W-:Y:S01]  /*2c00*/  ISETP.GT.U32.AND P6, PT, R5, R90, PT ;  /* 0x0000005a0500720c */ /* 0x000fe20003fc4070 */
[----:B------:R-:W-:-:S04]  /*2c10*/  IMAD.HI.U32 R9, R6, R132, RZ ;  /* 0x0000008406097227 */ /* 0x000fc800078e00ff */
[--C-:B------:R-:W-:Y:S01]  /*2c20*/  @!P3 IMAD.IADD R110, R110, 0x1, -R5.reuse ;  /* 0x000000016e6eb824 */ /* 0x100fe200078e0a05 */
[C---:B------:R-:W-:Y:S01]  /*2c30*/  ISETP.GT.U32.AND P3, PT, R5.reuse, R98, PT ;  /* 0x000000620500720c */ /* 0x040fe20003f64070 */
[C---:B------:R-:W-:Y:S01]  /*2c40*/  IMAD R130, R5.reuse, R11, R130 ;  /* 0x0000000b05827224 */ /* 0x040fe200078e0282 */
[----:B------:R-:W-:Y:S01]  /*2c50*/  IABS R11, R21 ;  /* 0x00000015000b7213 */ /* 0x000fe20000000000 */
[----:B------:R-:W-:Y:S01]  /*2c60*/  @!P0 IMAD.IADD R114, R114, 0x1, -R5 ;  /* 0x0000000172728824 */ /* 0x000fe200078e0a05 */
[C---:B------:R-:W-:Y:S01]  /*2c70*/  ISETP.GT.U32.AND P0, PT, R5.reuse, R102, PT ;  /* 0x000000660500720c */ /* 0x040fe20003f04070 */
[----:B------:R-:W-:Y:S02]  /*2c80*/  IMAD.MOV R9, RZ, RZ, -R9 ;  /* 0x000000ffff097224 */ /* 0x000fe400078e0a09 */
[----:B------:R-:W-:Y:S01]  /*2c90*/  @!P2 IMAD.IADD R96, R96, 0x1, -R5 ;  /* 0x000000016060a824 */ /* 0x000fe200078e0a05 */
[C---:B------:R-:W-:Y:S01]  /*2ca0*/  ISETP.GT.U32.AND P2, PT, R5.reuse, R108, PT ;  /* 0x0000006c0500720c */ /* 0x040fe20003f44070 */
[----:B------:R-:W-:-:S02]  /*2cb0*/  IMAD R132, R5, R9, R132 ;  /* 0x0000000905847224 */ /* 0x000fc400078e0284 */
[----:B------:R-:W-:Y:S02]  /*2cc0*/  IMAD.MOV.U32 R9, RZ, RZ, R11 ;  /* 0x000000ffff097224 */ /* 0x000fe400078e000b */
[--C-:B------:R-:W-:Y:S01]  /*2cd0*/  @!P5 IMAD.IADD R92, R92, 0x1, -R5.reuse ;  /* 0x000000015c5cd824 */ /* 0x100fe200078e0a05 */
[C---:B------:R-:W-:Y:S01]  /*2ce0*/  ISETP.GT.U32.AND P5, PT, R5.reuse, R104, PT ;  /* 0x000000680500720c */ /* 0x040fe20003fa4070 */
[----:B------:R-:W-:Y:S01]  /*2cf0*/  @!P4 IMAD.IADD R94, R94, 0x1, -R5 ;  /* 0x000000015e5ec824 */ /* 0x000fe200078e0a05 */
[----:B------:R-:W-:Y:S01]  /*2d00*/  ISETP.GT.U32.AND P4, PT, R5, R106, PT ;  /* 0x0000006a0500720c */ /* 0x000fe20003f84070 */
[----:B------:R-:W-:-:S04]  /*2d10*/  IMAD.HI.U32 R6, R6, R9, RZ ;  /* 0x0000000906067227 */ /* 0x000fc800078e00ff */
[--C-:B------:R-:W-:Y:S01]  /*2d20*/  @!P3 IMAD.IADD R98, R98, 0x1, -R5.reuse ;  /* 0x000000016262b824 */ /* 0x100fe200078e0a05 */
[C---:B------:R-:W-:Y:S01]  /*2d30*/  ISETP.GT.U32.AND P3, PT, R5.reuse, R110, PT ;  /* 0x0000006e0500720c */ /* 0x040fe20003f64070 */
[--C-:B------:R-:W-:Y:S01]  /*2d40*/  @!P1 IMAD.IADD R112, R112, 0x1, -R5.reuse ;  /* 0x0000000170709824 */ /* 0x100fe200078e0a05 */
[C---:B------:R-:W-:Y:S01]  /*2d50*/  ISETP.GT.U32.AND P1, PT, R5.reuse, R100, PT ;  /* 0x000000640500720c */ /* 0x040fe20003f24070 */
[----:B------:R-:W-:Y:S02]  /*2d60*/  IMAD.MOV R6, RZ, RZ, -R6 ;  /* 0x000000ffff067224 */ /* 0x000fe400078e0a06 */
[--C-:B------:R-:W-:Y:S01]  /*2d70*/  @!P0 IMAD.IADD R102, R102, 0x1, -R5.reuse ;  /* 0x0000000166668824 */ /* 0x100fe200078e0a05 */
[C---:B------:R-:W-:Y:S01]  /*2d80*/  ISETP.GT.U32.AND P0, PT, R5.reuse, R116, PT ;  /* 0x000000740500720c */ /* 0x040fe20003f04070 */
[----:B------:R-:W-:Y:S01]  /*2d90*/  @!P6 IMAD.IADD R90, R90, 0x1, -R5 ;  /* 0x000000015a5ae824 */ /* 0x000fe200078e0a05 */
[C---:B------:R-:W-:Y:S01]  /*2da0*/  ISETP.GT.U32.AND P6, PT, R5.reuse, R112, PT ;  /* 0x000000700500720c */ /* 0x040fe20003fc4070 */
[----:B------:R-:W-:-:S02]  /*2db0*/  IMAD R118, R5, R15, R118 ;  /* 0x0000000f05767224 */ /* 0x000fc400078e0276 */
[C---:B------:R-:W-:Y:S01]  /*2dc0*/  IMAD R6, R5.reuse, R6, R9 ;  /* 0x0000000605067224 */ /* 0x040fe200078e0209 */
[----:B------:R-:W-:Y:S01]  /*2dd0*/  IABS R9, R173 ;  /* 0x000000ad00097213 */ /* 0x000fe20000000000 */
        /* <DEDUP_REMOVED lines=14> */
[----:B------:R-:W-:Y:S01]  /*2ec0*/  @!P6 IMAD.IADD R112, R112, 0x1, -R5 ;  /* 0x000000017070e824 */ /* 0x000fe200078e0a05 */
[C---:B------:R-:W-:Y:S01]  /*2ed0*/  ISETP.GT.U32.AND P6, PT, R5.reuse, R126, PT ;  /* 0x0000007e0500720c */ /* 0x040fe20003fc4070 */
[----:B------:R-:W-:Y:S01]  /*2ee0*/  IMAD R9, R4, R7, R9 ;  /* 0x0000000704097224 */ /* 0x000fe200078e0209 */
[----:B------:R-:W-:Y:S01]  /*2ef0*/  SHF.R.S32.HI R7, RZ, 0x1f, R2 ;  /* 0x0000001fff077819 */ /* 0x000fe20000011402 */
[--C-:B------:R-:W-:Y:S01]  /*2f00*/  @!P2 IMAD.IADD R122, R122, 0x1, -R5.reuse ;  /* 0x000000017a7aa824 */ /* 0x100fe200078e0a05 */
[C---:B------:R-:W-:Y:S01]  /*2f10*/  ISETP.GT.U32.AND P2, PT, R5.reuse, R116, PT ;  /* 0x000000740500720c */ /* 0x040fe20003f44070 */
[--C-:B------:R-:W-:Y:S01]  /*2f20*/  @!P5 IMAD.IADD R118, R118, 0x1, -R5.reuse ;  /* 0x000000017676d824 */ /* 0x100fe200078e0a05 */
[C---:B------:R-:W-:Y:S01]  /*2f30*/  ISETP.GT.U32.AND P5, PT, R5.reuse, R132, PT ;  /* 0x000000840500720c */ /* 0x040fe20003fa4070 */
[--C-:B------:R-:W-:Y:S01]  /*2f40*/  @!P4 IMAD.IADD R120, R120, 0x1, -R5.reuse ;  /* 0x000000017878c824 */ /* 0x100fe200078e0a05 */
[----:B------:R-:W-:Y:S01]  /*2f50*/  ISETP.GT.U32.AND P4, PT, R4, R9, PT ;  /* 0x000000090400720c */ /* 0x000fe20003f84070 */
[----:B------:R-:W-:Y:S01]  /*2f60*/  IMAD R128, R5, R13, R128 ;  /* 0x0000000d05807224 */ /* 0x000fe200078e0280 */
[----:B------:R-:W-:Y:S01]  /*2f70*/  LEA.HI R2, R7, R2, RZ, 0x6 ;  /* 0x0000000207027211 */ /* 0x000fe200078f30ff */
[--C-:B------:R-:W-:Y:S01]  /*2f80*/  @!P3 IMAD.IADD R124, R124, 0x1, -R5.reuse ;  /* 0x000000017c7cb824 */ /* 0x100fe200078e0a05 */
[C---:B------:R-:W-:Y:S01]  /*2f90*/  ISETP.GT.U32.AND P3, PT, R5.reuse, R118, PT ;  /* 0x000000760500720c */ /* 0x040fe20003f64070 */
[--C-:B------:R-:W-:Y:S01]  /*2fa0*/  @!P1 IMAD.IADD R114, R114, 0x1, -R5.reuse ;  /* 0x0000000172729824 */ /* 0x100fe200078e0a05 */
[C---:B------:R-:W-:Y:S01]  /*2fb0*/  ISETP.GT.U32.AND P1, PT, R5.reuse, R128, PT ;  /* 0x000000800500720c */ /* 0x040fe20003f24070 */
[--C-:B------:R-:W-:Y:S01]  /*2fc0*/  @!P0 IMAD.IADD R130, R130, 0x1, -R5.reuse ;  /* 0x0000000182828824 */ /* 0x100fe200078e0a05 */
[C---:B------:R-:W-:Y:S01]  /*2fd0*/  ISETP.GT.U32.AND P0, PT, R5.reuse, R122, PT ;  /* 0x0000007a0500720c */ /* 0x040fe20003f04070 */
[--C-:B------:R-:W-:Y:S01]  /*2fe0*/  @!P6 IMAD.IADD R126, R126, 0x1, -R5.reuse ;  /* 0x000000017e7ee824 */ /* 0x100fe200078e0a05 */
[----:B------:R-:W-:Y:S01]  /*2ff0*/  ISETP.GT.U32.AND P6, PT, R5, R6, PT ;  /* 0x000000060500720c */ /* 0x000fe20003fc4070 */
[--C-:B------:R-:W-:Y:S01]  /*3000*/  @!P2 IMAD.IADD R116, R116, 0x1, -R5.reuse ;  /* 0x000000017474a824 */ /* 0x100fe200078e0a05 */
[----:B------:R-:W-:Y:S01]  /*3010*/  SHF.R.S32.HI R2, RZ, 0x6, R2 ;  /* 0x00000006ff027819 */ /* 0x000fe20000011402 */
[----:B------:R-:W-:Y:S01]  /*3020*/  @!P4 IMAD.IADD R9, R9, 0x1, -R4 ;  /* 0x000000010909c824 */ /* 0x000fe200078e0a04 */
[----:B------:R-:W-:Y:S01]  /*3030*/  ISETP.GT.U32.AND P2, PT, R5, R126, PT ;  /* 0x0000007e0500720c */ /* 0x000fe20003f44070 */
[--C-:B------:R-:W-:Y:S01]  /*3040*/  @!P5 IMAD.IADD R132, R132, 0x1, -R5.reuse ;  /* 0x000000018484d824 */ /* 0x100fe200078e0a05 */
[----:B------:R-:W-:Y:S01]  /*3050*/  ISETP.GE.AND P4, PT, R173, RZ, PT ;  /* 0x000000ffad00720c */ /* 0x000fe20003f86270 */
[--C-:B------:R-:W-:Y:S01]  /*3060*/  @!P3 IMAD.IADD R118, R118, 0x1, -R5.reuse ;  /* 0x000000017676b824 */ /* 0x100fe200078e0a05 */
[----:B------:R-:W-:Y:S01]  /*3070*/  ISETP.GT.U32.AND P3, PT, R4, R9, PT ;  /* 0x000000090400720c */ /* 0x000fe20003f64070 */
[--C-:B------:R-:W-:Y:S01]  /*3080*/  @!P1 IMAD.IADD R128, R128, 0x1, -R5.reuse ;  /* 0x0000000180809824 */ /* 0x100fe200078e0a05 */
[C---:B------:R-:W-:Y:S01]  /*3090*/  ISETP.GT.U32.AND P1, PT, R5.reuse, R120, PT ;  /* 0x000000780500720c */ /* 0x040fe20003f24070 */
[--C-:B------:R-:W-:Y:S01]  /*30a0*/  @!P0 IMAD.IADD R122, R122, 0x1, -R5.reuse ;  /* 0x000000017a7a8824 */ /* 0x100fe200078e0a05 */
[C---:B------:R-:W-:Y:S01]  /*30b0*/  ISETP.GT.U32.AND P0, PT, R5.reuse, R130, PT ;  /* 0x000000820500720c */ /* 0x040fe20003f04070 */
[----:B------:R-:W-:Y:S01]  /*30c0*/  @!P6 IMAD.IADD R6, R6, 0x1, -R5 ;  /* 0x000000010606e824 */ /* 0x000fe200078e0a05 */
[----:B------:R-:W-:-:S02]  /*30d0*/  ISETP.GT.U32.AND P5, PT, R5, R124, PT ;  /* 0x0000007c0500720c */ /* 0x000fc40003fa4070 */
[----:B------:R-:W-:Y:S01]  /*30e0*/  ISETP.GT.U32.AND P6, PT, R5, R132, PT ;  /* 0x000000840500720c */ /* 0x000fe20003fc4070 */
[----:B------:R-:W-:Y:S01]  /*30f0*/  @!P2 IMAD.IADD R126, R126, 0x1, -R5 ;  /* 0x000000017e7ea824 */ /* 0x000fe200078e0a05 */
[----:B------:R-:W-:-:S03]  /*3100*/  ISETP.NE.AND P2, PT, R76, RZ, PT ;  /* 0x000000ff4c00720c */ /* 0x000fc60003f45270 */
[----:B------:R-:W-:Y:S01]  /*3110*/  @!P3 IMAD.IADD R9, R9, 0x1, -R4 ;  /* 0x000000010909b824 */ /* 0x000fe200078e0a04 */
[----:B------:R-:W-:Y:S01]  /*3120*/  ISETP.GE.AND P3, PT, R172, RZ, PT ;  /* 0x000000ffac00720c */ /* 0x000fe20003f66270 */
[--C-:B------:R-:W-:Y:S01]  /*3130*/  @!P1 IMAD.IADD R120, R120, 0x1, -R5.reuse ;  /* 0x0000000178789824 */ /* 0x100fe200078e0a05 */
[C---:B------:R-:W-:Y:S01]  /*3140*/  ISETP.GT.U32.AND P1, PT, R5.reuse, R128, PT ;  /* 0x000000800500720c */ /* 0x040fe20003f24070 */
[----:B------:R-:W-:Y:S01]  /*3150*/  @!P0 IMAD.IADD R130, R130, 0x1, -R5 ;  /* 0x0000000182828824 */ /* 0x000fe200078e0a05 */
[----:B------:R-:W-:Y:S01]  /*3160*/  ISETP.GE.AND P0, PT, R170, RZ, PT ;  /* 0x000000ffaa00720c */ /* 0x000fe20003f06270 */
[----:B------:R-:W-:Y:S02]  /*3170*/  IMAD.MOV.U32 R4, RZ, RZ, R9 ;  /* 0x000000ffff047224 */ /* 0x000fe400078e0009 */
[--C-:B------:R-:W-:Y:S01]  /*3180*/  @!P5 IMAD.IADD R124, R124, 0x1, -R5.reuse ;  /* 0x000000017c7cd824 */ /* 0x100fe200078e0a05 */
[----:B------:R-:W-:Y:S01]  /*3190*/  ISETP.GT.U32.AND P5, PT, R5, R6, PT ;  /* 0x000000060500720c */ /* 0x000fe20003fa4070 */
[----:B------:R-:W-:Y:S01]  /*31a0*/  @!P4 IMAD.MOV R4, RZ, RZ, -R4 ;  /* 0x000000ffff04c224 */ /* 0x000fe200078e0a04 */
[----:B------:R-:W-:Y:S01]  /*31b0*/  @!P2 LOP3.LUT R4, RZ, R76, RZ, 0x33, !PT ;  /* 0x0000004cff04a212 */ /* 0x000fe200078e33ff */
[--C-:B------:R-:W-:Y:S01]  /*31c0*/  @!P6 IMAD.IADD R132, R132, 0x1, -R5.reuse ;  /* 0x000000018484e824 */ /* 0x100fe200078e0a05 */
[----:B------:R-:W-:Y:S01]  /*31d0*/  ISETP.GE.AND P2, PT, R168, RZ, PT ;  /* 0x000000ffa800720c */ /* 0x000fe20003f46270 */
[----:B------:R-:W-:Y:S01]  /*31e0*/  @!P3 IMAD.MOV R8, RZ, RZ, -R8 ;  /* 0x000000ffff08b224 */ /* 0x000fe200078e0a08 */
[----:B------:R-:W-:Y:S01]  /*31f0*/  ISETP.GE.AND P4, PT, R169, RZ, PT ;  /* 0x000000ffa900720c */ /* 0x000fe20003f86270 */
[--C-:B------:R-:W-:Y:S01]  /*3200*/  @!P1 IMAD.IADD R128, R128, 0x1, -R5.reuse ;  /* 0x0000000180809824 */ /* 0x100fe200078e0a05 */
[----:B------:R-:W-:Y:S01]  /*3210*/  ISETP.GE.AND P1, PT, R171, RZ, PT ;  /* 0x000000ffab00720c */ /* 0x000fe20003f26270 */
[----:B------:R-:W-:Y:S01]  /*3220*/  @!P0 IMAD.MOV R12, RZ, RZ, -R12 ;  /* 0x000000ffff0c8224 */ /* 0x000fe200078e0a0c */
[----:B------:R-:W-:Y:S01]  /*3230*/  ISETP.GE.AND P0, PT, R164, RZ, PT ;  /* 0x000000ffa400720c */ /* 0x000fe20003f06270 */
[----:B------:R-:W-:Y:S01]  /*3240*/  IMAD R4, R4, UR4, RZ ;  /* 0x0000000404047c24 */ /* 0x000fe2000f8e02ff */
[----:B------:R-:W-:Y:S01]  /*3250*/  ISETP.GE.AND P3, PT, R166, RZ, PT ;  /* 0x000000ffa600720c */ /* 0x000fe20003f66270 */
[----:B------:R-:W-:Y:S01]  /*3260*/  @!P5 IMAD.IADD R6, R6, 0x1, -R5 ;  /* 0x000000010606d824 */ /* 0x000fe200078e0a05 */
[----:B------:R-:W-:Y:S01]  /*3270*/  ISETP.GE.AND P5, PT, R167, RZ, PT ;  /* 0x000000ffa700720c */ /* 0x000fe20003fa6270 */
[----:B------:R-:W-:-:S02]  /*3280*/  ULDC.64 UR4, c[0x0][0x210] ;  /* 0x0000840000047ab9 */ /* 0x000fc40000000a00 */
[----:B------:R-:W-:Y:S01]  /*3290*/  @!P2 IMAD.MOV R16, RZ, RZ, -R16 ;  /* 0x000000ffff10a224 */ /* 0x000fe200078e0a10 */
[----:B------:R-:W-:Y:S01]  /*32a0*/  ISETP.GE.AND P2, PT, R162, RZ, PT ;  /* 0x000000ffa200720c */ /* 0x000fe20003f46270 */
        /* <DEDUP_REMOVED lines=9> */
[----:B------:R-:W-:-:S03]  /*3340*/  ISETP.GE.AND P5, PT, R161, RZ, PT ;  /* 0x000000ffa100720c */ /* 0x000fc60003fa6270 */
        /* <DEDUP_REMOVED lines=48> */
[----:B0-----:R-:W-:Y:S01]  /*3650*/  IMAD R133, R79, UR17, RZ ;  /* 0x000000114f857c24 */ /* 0x001fe2000f8e02ff */
[----:B------:R-:W-:Y:S01]  /*3660*/  SHF.R.S32.HI R79, RZ, 0x1f, R3 ;  /* 0x0000001fff4f7819 */ /* 0x000fe20000011403 */
        /* <DEDUP_REMOVED lines=11> */
[----:B------:R-:W-:-:S02]  /*3720*/  ISETP.GE.AND P5, PT, R127, RZ, PT ;  /* 0x000000ff7f00720c */ /* 0x000fc40003fa6270 */
[----:B------:R-:W-:Y:S01]  /*3730*/  LOP3.LUT R131, R0, 0x1a, RZ, 0xfc, !PT ;  /* 0x0000001a00837812 */ /* 0x000fe200078efcff */
        /* <DEDUP_REMOVED lines=40> */
[----:B------:R-:W-:Y:S01]  /*39c0*/  ISETP.NE.AND P2, PT, R77, RZ, PT ;  /* 0x000000ff4d00720c */ /* 0x000fe20003f45270 */
[----:B------:R-:W-:Y:S01]  /*39d0*/  @!P4 IMAD.MOV R124, RZ, RZ, -R124 ;  /* 0x000000ffff7cc224 */ /* 0x000fe200078e0a7c */
[----:B------:R-:W-:Y:S01]  /*39e0*/  LOP3.LUT R77, RZ, R77, RZ, 0x33, !PT ;  /* 0x0000004dff4d7212 */ /* 0x000fe200078e33ff */
[----:B------:R-:W-:Y:S01]  /*39f0*/  @!P1 IMAD.MOV R120, RZ, RZ, -R120 ;  /* 0x000000ffff789224 */ /* 0x000fe200078e0a78 */
[----:B------:R-:W-:Y:S01]  /*3a00*/  ISETP.GE.AND P1, PT, R23, RZ, PT ;  /* 0x000000ff1700720c */ /* 0x000fe20003f26270 */
[----:B------:R-:W-:Y:S01]  /*3a10*/  @!P0 IMAD.MOV R6, RZ, RZ, -R6 ;  /* 0x000000ffff068224 */ /* 0x000fe200078e0a06 */
[----:B------:R-:W-:Y:S01]  /*3a20*/  SEL R8, R77, R8, !P2 ;  /* 0x000000084d087207 */ /* 0x000fe20005000000 */
[----:B------:R-:W-:Y:S01]  /*3a30*/  @!P3 IMAD.MOV R130, RZ, RZ, -R130 ;  /* 0x000000ffff82b224 */ /* 0x000fe200078e0a82 */
[----:B------:R-:W-:Y:S01]  /*3a40*/  ISETP.GE.AND P4, PT, R19, RZ, PT ;  /* 0x000000ff1300720c */ /* 0x000fe20003f86270 */
[----:B------:R-:W-:Y:S01]  /*3a50*/  @!P5 IMAD.MOV R128, RZ, RZ, -R128 ;  /* 0x000000ffff80d224 */ /* 0x000fe200078e0a80 */
[----:B------:R-:W-:Y:S01]  /*3a60*/  LEA R5, P0, R4, UR4, 0x1 ;  /* 0x0000000404057c11 */ /* 0x000fe2000f8008ff */
[----:B------:R-:W-:Y:S01]  /*3a70*/  ULDC UR4, c[0x0][0x240] ;  /* 0x0000900000047ab9 */ /* 0x000fe20000000800 */
[C---:B------:R-:W-:Y:S01]  /*3a80*/  SEL R10, R77.reuse, R10, !P2 ;  /* 0x0000000a4d0a7207 */ /* 0x040fe20005000000 */
[----:B------:R-:W-:Y:S01]  /*3a90*/  IMAD R196, R8, UR4, RZ ;  /* 0x0000000408c47c24 */ /* 0x000fe2000f8e02ff */
[C---:B------:R-:W-:Y:S01]  /*3aa0*/  SEL R18, R77.reuse, R18, !P2 ;  /* 0x000000124d127207 */ /* 0x040fe20005000000 */
[----:B------:R-:W-:Y:S01]  /*3ab0*/  STL [R1+0x40], R5 ;  /* 0x0000400501007387 */ /* 0x000fe20000100800 */
[C---:B------:R-:W-:Y:S01]  /*3ac0*/  SEL R22, R77.reuse, R22, !P2 ;  /* 0x000000164d167207 */ /* 0x040fe20005000000 */
[----:B------:R-:W-:Y:S01]  /*3ad0*/  IMAD R202, R10, UR4, RZ ;  /* 0x000000040aca7c24 */ /* 0x000fe2000f8e02ff */
[C---:B------:R-:W-:Y:S01]  /*3ae0*/  SEL R12, R77.reuse, R12, !P2 ;  /* 0x0000000c4d0c7207 */ /* 0x040fe20005000000 */
[----:B------:R-:W-:Y:S01]  /*3af0*/  IMAD R18, R18, UR4, RZ ;  /* 0x0000000412127c24 */ /* 0x000fe2000f8e02ff */
[----:B------:R-:W-:Y:S01]  /*3b00*/  LEA.HI.X.SX32 R4, R4, UR5, 0x1, P0 ;  /* 0x0000000504047c11 */ /* 0x000fe200080f0eff */
[----:B------:R-:W-:Y:S01]  /*3b10*/  IMAD R22, R22, UR4, RZ ;  /* 0x0000000416167c24 */ /* 0x000fe2000f8e02ff */
[C---:B------:R-:W-:Y:S01]  /*3b20*/  SEL R24, R77.reuse, R24, !P2 ;  /* 0x000000184d187207 */ /* 0x040fe20005000000 */
[----:B------:R-:W-:Y:S01]  /*3b30*/  IMAD R194, R12, UR4, RZ ;  /* 0x000000040cc27c24 */ /* 0x000fe2000f8e02ff */
[C---:B------:R-:W-:Y:S01]  /*3b40*/  SEL R36, R77.reuse, R36, !P2 ;  /* 0x000000244d247207 */ /* 0x040fe20005000000 */
[----:B------:R0:W-:Y:S01]  /*3b50*/  STL [R1+0x3c], R4 ;  /* 0x00003c0401007387 */ /* 0x0001e20000100800 */
[----:B------:R-:W-:Y:S01]  /*3b60*/  LEA R11, P6, R196, UR10, 0x1 ;  /* 0x0000000ac40b7c11 */ /* 0x000fe2000f8c08ff */
[----:B------:R-:W-:Y:S01]  /*3b70*/  @!P1 IMAD.MOV R132, RZ, RZ, -R132 ;  /* 0x000000ffff849224 */ /* 0x000fe200078e0a84 */
[C---:B------:R-:W-:Y:S01]  /*3b80*/  SEL R14, R77.reuse, R14, !P2 ;  /* 0x0000000e4d0e7207 */ /* 0x040fe20005000000 */
[----:B------:R-:W-:Y:S01]  /*3b90*/  @!P4 IMAD.MOV R134, RZ, RZ, -R134 ;  /* 0x000000ffff86c224 */ /* 0x000fe200078e0a86 */
[C---:B------:R-:W-:Y:S01]  /*3ba0*/  SEL R20, R77.reuse, R20, !P2 ;  /* 0x000000144d147207 */ /* 0x040fe20005000000 */
[----:B------:R-:W-:Y:S01]  /*3bb0*/  IMAD R24, R24, UR4, RZ ;  /* 0x0000000418187c24 */ /* 0x000fe2000f8e02ff */
[C---:B------:R-:W-:Y:S01]  /*3bc0*/  SEL R26, R77.reuse, R26, !P2 ;  /* 0x0000001a4d1a7207 */ /* 0x040fe20005000000 */
[----:B------:R-:W-:Y:S01]  /*3bd0*/  IMAD R36, R36, UR4, RZ ;  /* 0x0000000424247c24 */ /* 0x000fe2000f8e02ff */
        /* <DEDUP_REMOVED lines=8> */
[----:B------:R-:W-:Y:S01]  /*3c60*/  SEL R50, R77, R50, !P2 ;  /* 0x000000324d327207 */ /* 0x000fe20005000000 */
[----:B------:R-:W-:Y:S01]  /*3c70*/  IMAD R221, R221, UR4, RZ ;  /* 0x00000004dddd7c24 */ /* 0x000fe2000f8e02ff */
[----:B------:R-:W-:Y:S01]  /*3c80*/  LEA R10, P5, R202, UR10, 0x1 ;  /* 0x0000000aca0a7c11 */ /* 0x000fe2000f8a08ff */
[----:B------:R-:W-:Y:S01]  /*3c90*/  IMAD R38, R38, UR4, RZ ;  /* 0x0000000426267c24 */ /* 0x000fe2000f8e02ff */
[----:B------:R-:W-:Y:S01]  /*3ca0*/  LEA R6, P0, R18, UR10, 0x1 ;  /* 0x0000000a12067c11 */ /* 0x000fe2000f8008ff */
[----:B------:R-:W-:Y:S01]  /*3cb0*/  IMAD R50, R50, UR4, RZ ;  /* 0x0000000432327c24 */ /* 0x000fe2000f8e02ff */
[----:B0-----:R-:W-:Y:S01]  /*3cc0*/  LEA R4, P6, R22, UR10, 0x1 ;  /* 0x0000000a16047c11 */ /* 0x001fe2000f8c08ff */
[----:B------:R-:W-:Y:S01]  /*3cd0*/  UMOV UR5, URZ ;  /* 0x0000003f00057c82 */ /* 0x000fe20008000000 */
[----:B------:R-:W-:-:S02]  /*3ce0*/  SEL R28, R77, R28, !P2 ;  /* 0x0000001c4d1c7207 */ /* 0x000fc40005000000 */
[C---:B------:R-:W-:Y:S02]  /*3cf0*/  SEL R40, R77.reuse, R40, !P2 ;  /* 0x000000284d287207 */ /* 0x040fe40005000000 */
[----:B------:R-:W-:Y:S01]  /*3d00*/  LEA R9, P3, R194, UR10, 0x1 ;  /* 0x0000000ac2097c11 */ /* 0x000fe2000f8608ff */
[----:B------:R-:W-:Y:S01]  /*3d10*/  IMAD R28, R28, UR4, RZ ;  /* 0x000000041c1c7c24 */ /* 0x000fe2000f8e02ff */
[----:B------:R-:W-:Y:S01]  /*3d20*/  SEL R30, R77, R30, !P2 ;  /* 0x0000001e4d1e7207 */ /* 0x000fe20005000000 */
[----:B------:R-:W-:Y:S01]  /*3d30*/  IMAD R40, R40, UR4, RZ ;  /* 0x0000000428287c24 */ /* 0x000fe2000f8e02ff */
[----:B------:R-:W-:Y:S02]  /*3d40*/  LEA.HI.X.SX32 R202, R202, UR11, 0x1, P5 ;  /* 0x0000000bcaca7c11 */ /* 0x000fe4000a8f0eff */
[----:B------:R-:W-:Y:S01]  /*3d50*/  LEA.HI.X.SX32 R190, R18, UR11, 0x1, P0 ;  /* 0x0000000b12be7c11 */ /* 0x000fe200080f0eff */
[----:B------:R-:W-:Y:S01]  /*3d60*/  IMAD R30, R30, UR4, RZ ;  /* 0x000000041e1e7c24 */ /* 0x000fe2000f8e02ff */
[----:B------:R-:W-:-:S02]  /*3d70*/  LEA.HI.X.SX32 R186, R22, UR11, 0x1, P6 ;  /* 0x0000000b16ba7c11 */ /* 0x000fc4000b0f0eff */
[C---:B------:R-:W-:Y:S02]  /*3d80*/  SEL R32, R77.reuse, R32, !P2 ;  /* 0x000000204d207207 */ /* 0x040fe40005000000 */
[C---:B------:R-:W-:Y:S02]  /*3d90*/  SEL R34, R77.reuse, R34, !P2 ;  /* 0x000000224d227207 */ /* 0x040fe40005000000 */
        /* <DEDUP_REMOVED lines=88> */
[----:B------:R-:W-:Y:S01]  /*4320*/  SEL R222, R77, R134, !P2 ;  /* 0x000000864dde7207 */ /* 0x000fe20005000000 */
[----:B------:R-:W-:Y:S01]  /*4330*/  IMAD R130, R130, UR4, RZ ;  /* 0x0000000482827c24 */ /* 0x000fe2000f8e02ff */
[----:B------:R-:W-:Y:S01]  /*4340*/  LEA R12, P5, R24, UR10, 0x1 ;  /* 0x0000000a180c7c11 */ /* 0x000fe2000f8a08ff */
[----:B------:R-:W-:Y:S01]  /*4350*/  IMAD R220, R220, UR4, RZ ;  /* 0x00000004dcdc7c24 */ /* 0x000fe2000f8e02ff */
[----:B------:R-:W-:Y:S01]  /*4360*/  LEA.HI.X.SX32 R194, R194, UR11, 0x1, P3 ;  /* 0x0000000bc2c27c11 */ /* 0x000fe200098f0eff */
[----:B------:R-:W-:Y:S01]  /*4370*/  IMAD R222, R222, UR4, RZ ;  /* 0x00000004dede7c24 */ /* 0x000fe2000f8e02ff */
[----:B------:R-:W-:Y:S01]  /*4380*/  LEA R18, P6, R36, UR10, 0x1 ;  /* 0x0000000a24127c11 */ /* 0x000fe2000f8c08ff */
[----:B------:R-:W-:Y:S01]  /*4390*/  UMOV UR4, URZ ;  /* 0x0000003f00047c82 */ /* 0x000fe20008000000 */
[----:B------:R-:W-:Y:S01]  /*43a0*/  LEA R8, P2, R14, UR10, 0x1 ;  /* 0x0000000a0e087c11 */ /* 0x000fe2000f8408ff */
[----:B------:R-:W-:Y:S01]  /*43b0*/  IMAD R134, R81, UR17, RZ ;  /* 0x0000001151867c24 */ /* 0x000fe2000f8e02ff */
[----:B------:R-:W-:Y:S01]  /*43c0*/  LEA R5, P4, R20, UR10, 0x1 ;  /* 0x0000000a14057c11 */ /* 0x000fe2000f8808ff */
[----:B------:R-:W-:Y:S01]  /*43d0*/  UIADD3.X UR9, UR4, 0x40000040, URZ, UP0, !UPT ;  /* 0x4000004004097890 */ /* 0x000fe200087fe43f */
[----:B------:R-:W-:-:S02]  /*43e0*/  LEA R13, P3, R26, UR10, 0x1 ;  /* 0x0000000a1a0d7c11 */ /* 0x000fc4000f8608ff */
[----:B------:R-:W-:Y:S02]  /*43f0*/  CS2R R76, SRZ ;  /* 0x00000000004c7805 */ /* 0x000fe4000001ff00 */
[----:B------:R-:W-:Y:S01]  /*4400*/  LEA R7, P1, R16, UR10, 0x1 ;  /* 0x0000000a10077c11 */ /* 0x000fe2000f8208ff */
[----:B------:R-:W-:Y:S01]  /*4410*/  UIADD3.64 UR20, UR8, 0x80, URZ ;  /* 0x0000008008147897 */ /* 0x000fe2000fffe03f */
[----:B------:R-:W-:Y:S01]  /*4420*/  LEA.HI.X.SX32 R200, R24, UR11, 0x1, P5 ;  /* 0x0000000b18c87c11 */ /* 0x000fe2000a8f0eff */
[----:B------:R-:W-:Y:S01]  /*4430*/  UIADD3.64 UR24, UR8, 0x100, URZ ;  /* 0x0000010008187897 */ /* 0x000fe2000fffe03f */
[----:B------:R-:W-:Y:S02]  /*4440*/  LEA.HI.X.SX32 R214, R36, UR11, 0x1, P6 ;  /* 0x0000000b24d67c11 */ /* 0x000fe4000b0f0eff */
[----:B------:R-:W-:Y:S02]  /*4450*/  CS2R R36, SRZ ;  /* 0x0000000000247805 */ /* 0x000fe4000001ff00 */
[----:B------:R-:W-:-:S02]  /*4460*/  LEA.HI.X.SX32 R201, R14, UR11, 0x1, P2 ;  /* 0x0000000b0ec97c11 */ /* 0x000fc400090f0eff */
[----:B------:R-:W-:Y:S02]  /*4470*/  LEA.HI.X.SX32 R188, R20, UR11, 0x1, P4 ;  /* 0x0000000b14bc7c11 */ /* 0x000fe4000a0f0eff */
[----:B------:R-:W-:Y:S02]  /*4480*/  LEA R19, P5, R38, UR10, 0x1 ;  /* 0x0000000a26137c11 */ /* 0x000fe4000f8a08ff */
[----:B------:R-:W-:Y:S02]  /*4490*/  LEA.HI.X.SX32 R184, R26, UR11, 0x1, P3 ;  /* 0x0000000b1ab87c11 */ /* 0x000fe400098f0eff */
[----:B------:R-:W-:Y:S02]  /*44a0*/  CS2R R26, SRZ ;  /* 0x00000000001a7805 */ /* 0x000fe4000001ff00 */
[----:B------:R-:W-:Y:S02]  /*44b0*/  LEA R225, P6, R50, UR10, 0x1 ;  /* 0x0000000a32e17c11 */ /* 0x000fe4000f8c08ff */
[----:B------:R-:W-:-:S02]  /*44c0*/  LEA R14, P2, R28, UR10, 0x1 ;  /* 0x0000000a1c0e7c11 */ /* 0x000fc4000f8408ff */
[----:B------:R-:W-:Y:S02]  /*44d0*/  LEA.HI.X.SX32 R192, R16, UR11, 0x1, P1 ;  /* 0x0000000b10c07c11 */ /* 0x000fe400088f0eff */
[----:B------:R-:W-:Y:S02]  /*44e0*/  LEA R20, P3, R40, UR10, 0x1 ;  /* 0x0000000a28147c11 */ /* 0x000fe4000f8608ff */
[----:B------:R-:W-:Y:S02]  /*44f0*/  LEA R15, P1, R30, UR10, 0x1 ;  /* 0x0000000a1e0f7c11 */ /* 0x000fe4000f8208ff */
[----:B------:R-:W-:Y:S02]  /*4500*/  LEA.HI.X.SX32 R216, R38, UR11, 0x1, P5 ;  /* 0x0000000b26d87c11 */ /* 0x000fe4000a8f0eff */
[----:B------:R-:W-:Y:S02]  /*4510*/  CS2R R38, SRZ ;  /* 0x0000000000267805 */ /* 0x000fe4000001ff00 */
[----:B------:R-:W-:-:S02]  /*4520*/  LEA.HI.X.SX32 R152, R50, UR11, 0x1, P6 ;  /* 0x0000000b32987c11 */ /* 0x000fc4000b0f0eff */
[----:B------:R-:W-:Y:S02]  /*4530*/  CS2R R50, SRZ ;  /* 0x0000000000327805 */ /* 0x000fe4000001ff00 */
[----:B------:R-:W-:Y:S02]  /*4540*/  LEA.HI.X.SX32 R206, R28, UR11, 0x1, P2 ;  /* 0x0000000b1cce7c11 */ /* 0x000fe400090f0eff */
[----:B------:R-:W-:Y:S02]  /*4550*/  CS2R R28, SRZ ;  /* 0x00000000001c7805 */ /* 0x000fe4000001ff00 */
[----:B------:R-:W-:Y:S02]  /*4560*/  LEA R226, P5, R52, UR10, 0x1 ;  /* 0x0000000a34e27c11 */ /* 0x000fe4000f8a08ff */
[----:B------:R-:W-:Y:S02]  /*4570*/  LEA.HI.X.SX32 R218, R40, UR11, 0x1, P3 ;  /* 0x0000000b28da7c11 */ /* 0x000fe400098f0eff */
[----:B------:R-:W-:-:S02]  /*4580*/  CS2R R40, SRZ ;  /* 0x0000000000287805 */ /* 0x000fc4000001ff00 */
[----:B------:R-:W-:Y:S02]  /*4590*/  LEA R232, P6, R64, UR10, 0x1 ;  /* 0x0000000a40e87c11 */ /* 0x000fe4000f8c08ff */
[----:B------:R-:W-:Y:S02]  /*45a0*/  LEA R205, P2, R42, UR10, 0x1 ;  /* 0x0000000a2acd7c11 */ /* 0x000fe4000f8408ff */
[----:B------:R-:W-:Y:S02]  /*45b0*/  LEA.HI.X.SX32 R208, R30, UR11, 0x1, P1 ;  /* 0x0000000b1ed07c11 */ /* 0x000fe400088f0eff */
[----:B------:R-:W-:Y:S02]  /*45c0*/  CS2R R30, SRZ ;  /* 0x00000000001e7805 */ /* 0x000fe4000001ff00 */
[----:B------:R-:W-:Y:S02]  /*45d0*/  LEA R227, P3, R54, UR10, 0x1 ;  /* 0x0000000a36e37c11 */ /* 0x000fe4000f8608ff */
[----:B------:R-:W-:-:S02]  /*45e0*/  LEA R16, P0, R32, UR10, 0x1 ;  /* 0x0000000a20107c11 */ /* 0x000fc4000f8008ff */
[----:B------:R-:W-:Y:S02]  /*45f0*/  LEA R203, P1, R44, UR10, 0x1 ;  /* 0x0000000a2ccb7c11 */ /* 0x000fe4000f8208ff */
[----:B------:R-:W-:Y:S02]  /*4600*/  LEA R17, P4, R34, UR10, 0x1 ;  /* 0x0000000a22117c11 */ /* 0x000fe4000f8808ff */
[----:B------:R-:W-:Y:S02]  /*4610*/  LEA.HI.X.SX32 R154, R52, UR11, 0x1, P5 ;  /* 0x0000000b349a7c11 */ /* 0x000fe4000a8f0eff */
[----:B------:R-:W-:Y:S02]  /*4620*/  CS2R R52, SRZ ;  /* 0x0000000000347805 */ /* 0x000fe4000001ff00 */
[----:B------:R-:W-:Y:S02]  /*4630*/  LEA.HI.X.SX32 R166, R64, UR11, 0x1, P6 ;  /* 0x0000000b40a67c11 */ /* 0x000fe4000b0f0eff */
[----:B------:R-:W-:-:S02]  /*4640*/  CS2R R64, SRZ ;  /* 0x0000000000407805 */ /* 0x000fc4000001ff00 */
[----:B------:R-:W-:Y:S02]  /*4650*/  LEA.HI.X.SX32 R204, R42, UR11, 0x1, P2 ;  /* 0x0000000b2acc7c11 */ /* 0x000fe400090f0eff */
[----:B------:R-:W-:Y:S02]  /*4660*/  CS2R R42, SRZ ;  /* 0x00000000002a7805 */ /* 0x000fe4000001ff00 */
[----:B------:R-:W-:Y:S02]  /*4670*/  LEA R233, P5, R66, UR10, 0x1 ;  /* 0x0000000a42e97c11 */ /* 0x000fe4000f8a08ff */
[----:B------:R-:W-:Y:S02]  /*4680*/  LEA.HI.X.SX32 R156, R54, UR11, 0x1, P3 ;  /* 0x0000000b369c7c11 */ /* 0x000fe400098f0eff */
[----:B------:R-:W-:Y:S02]  /*4690*/  CS2R R54, SRZ ;  /* 0x0000000000367805 */ /* 0x000fe4000001ff00 */
[----:B------:R-:W-:-:S02]  /*46a0*/  LEA R239, P6, R80, UR10, 0x1 ;  /* 0x0000000a50ef7c11 */ /* 0x000fc4000f8c08ff */
[----:B------:R-:W-:Y:S02]  /*46b0*/  LEA.HI.X.SX32 R210, R32, UR11, 0x1, P0 ;  /* 0x0000000b20d27c11 */ /* 0x000fe400080f0eff */
[----:B------:R-:W-:Y:S02]  /*46c0*/  CS2R R32, SRZ ;  /* 0x0000000000207805 */ /* 0x000fe4000001ff00 */
[----:B------:R-:W-:Y:S02]  /*46d0*/  LEA R228, P2, R56, UR10, 0x1 ;  /* 0x0000000a38e47c11 */ /* 0x000fe4000f8408ff */
[----:B------:R-:W-:Y:S02]  /*46e0*/  LEA.HI.X.SX32 R146, R44, UR11, 0x1, P1 ;  /* 0x0000000b2c927c11 */ /* 0x000fe400088f0eff */
[----:B------:R-:W-:Y:S02]  /*46f0*/  CS2R R44, SRZ ;  /* 0x00000000002c7805 */ /* 0x000fe4000001ff00 */
[----:B------:R-:W-:-:S02]  /*4700*/  LEA R234, P3, R68, UR10, 0x1 ;  /* 0x0000000a44ea7c11 */ /* 0x000fc4000f8608ff */
[----:B------:R-:W-:Y:S02]  /*4710*/  LEA R223, P0, R46, UR10, 0x1 ;  /* 0x0000000a2edf7c11 */ /* 0x000fe4000f8008ff */
[----:B------:R-:W-:Y:S02]  /*4720*/  LEA.HI.X.SX32 R212, R34, UR11, 0x1, P4 ;  /* 0x0000000b22d47c11 */ /* 0x000fe4000a0f0eff */
[----:B------:R-:W-:Y:S02]  /*4730*/  CS2R R34, SRZ ;  /* 0x0000000000227805 */ /* 0x000fe4000001ff00 */
[----:B------:R-:W-:Y:S02]  /*4740*/  LEA R229, P1, R58, UR10, 0x1 ;  /* 0x0000000a3ae57c11 */ /* 0x000fe4000f8208ff */
[----:B------:R-:W-:Y:S02]  /*4750*/  LEA R224, P4, R48, UR10, 0x1 ;  /* 0x0000000a30e07c11 */ /* 0x000fe4000f8808ff */
[----:B------:R-:W-:-:S02]  /*4760*/  LEA.HI.X.SX32 R168, R66, UR11, 0x1, P5 ;  /* 0x0000000b42a87c11 */ /* 0x000fc4000a8f0eff */
[----:B------:R-:W-:Y:S02]  /*4770*/  CS2R R66, SRZ ;  /* 0x0000000000427805 */ /* 0x000fe4000001ff00 */
[----:B------:R-:W-:Y:S02]  /*4780*/  LEA.HI.X.SX32 R91, R80, UR11, 0x1, P6 ;  /* 0x0000000b505b7c11 */ /* 0x000fe4000b0f0eff */
[----:B------:R-:W-:Y:S02]  /*4790*/  LEA.HI.X.SX32 R158, R56, UR11, 0x1, P2 ;  /* 0x0000000b389e7c11 */ /* 0x000fe400090f0eff */
[----:B------:R-:W-:Y:S02]  /*47a0*/  CS2R R56, SRZ ;  /* 0x0000000000387805 */ /* 0x000fe4000001ff00 */
[----:B------:R-:W-:Y:S02]  /*47b0*/  LEA R240, P5, R82, UR10, 0x1 ;  /* 0x0000000a52f07c11 */ /* 0x000fe4000f8a08ff */
[----:B------:R-:W-:-:S02]  /*47c0*/  LEA.HI.X.SX32 R170, R68, UR11, 0x1, P3 ;  /* 0x0000000b44aa7c11 */ /* 0x000fc400098f0eff */
[----:B------:R-:W-:Y:S02]  /*47d0*/  CS2R R68, SRZ ;  /* 0x0000000000447805 */ /* 0x000fe4000001ff00 */
[----:B------:R-:W-:Y:S02]  /*47e0*/  LEA R246, P6, R94, UR10, 0x1 ;  /* 0x0000000a5ef67c11 */ /* 0x000fe4000f8c08ff */
[----:B------:R-:W-:Y:S02]  /*47f0*/  LEA.HI.X.SX32 R148, R46, UR11, 0x1, P0 ;  /* 0x0000000b2e947c11 */ /* 0x000fe400080f0eff */
[----:B------:R-:W-:Y:S02]  /*4800*/  CS2R R46, SRZ ;  /* 0x00000000002e7805 */ /* 0x000fe4000001ff00 */
[----:B------:R-:W-:Y:S02]  /*4810*/  LEA R235, P2, R70, UR10, 0x1 ;  /* 0x0000000a46eb7c11 */ /* 0x000fe4000f8408ff */
[----:B------:R-:W-:-:S02]  /*4820*/  LEA.HI.X.SX32 R160, R58, UR11, 0x1, P1 ;  /* 0x0000000b3aa07c11 */ /* 0x000fc400088f0eff */
[----:B------:R-:W-:Y:S02]  /*4830*/  CS2R R58, SRZ ;  /* 0x00000000003a7805 */ /* 0x000fe4000001ff00 */
[----:B------:R-:W-:Y:S02]  /*4840*/  LEA R241, P3, R84, UR10, 0x1 ;  /* 0x0000000a54f17c11 */ /* 0x000fe4000f8608ff */
[----:B------:R-:W-:Y:S02]  /*4850*/  LEA R230, P0, R60, UR10, 0x1 ;  /* 0x0000000a3ce67c11 */ /* 0x000fe4000f8008ff */
[----:B------:R-:W-:Y:S02]  /*4860*/  LEA.HI.X.SX32 R150, R48, UR11, 0x1, P4 ;  /* 0x0000000b30967c11 */ /* 0x000fe4000a0f0eff */
[----:B------:R-:W-:Y:S02]  /*4870*/  CS2R R48, SRZ ;  /* 0x0000000000307805 */ /* 0x000fe4000001ff00 */
[----:B------:R-:W-:-:S02]  /*4880*/  LEA R236, P1, R72, UR10, 0x1 ;  /* 0x0000000a48ec7c11 */ /* 0x000fc4000f8208ff */
[----:B------:R-:W-:Y:S02]  /*4890*/  LEA R231, P4, R62, UR10, 0x1 ;  /* 0x0000000a3ee77c11 */ /* 0x000fe4000f8808ff */
[----:B------:R-:W-:Y:S02]  /*48a0*/  LEA.HI.X.SX32 R90, R82, UR11, 0x1, P5 ;  /* 0x0000000b525a7c11 */ /* 0x000fe4000a8f0eff */
[----:B------:R-:W-:Y:S02]  /*48b0*/  LEA.HI.X.SX32 R94, R94, UR11, 0x1, P6 ;  /* 0x0000000b5e5e7c11 */ /* 0x000fe4000b0f0eff */
[----:B------:R-:W-:Y:S02]  /*48c0*/  LEA.HI.X.SX32 R172, R70, UR11, 0x1, P2 ;  /* 0x0000000b46ac7c11 */ /* 0x000fe400090f0eff */
[----:B------:R-:W-:Y:S02]  /*48d0*/  CS2R R70, SRZ ;  /* 0x0000000000467805 */ /* 0x000fe4000001ff00 */
[----:B------:R-:W-:-:S02]  /*48e0*/  LEA R247, P5, R96, UR10, 0x1 ;  /* 0x0000000a60f77c11 */ /* 0x000fc4000f8a08ff */
[----:B------:R-:W-:Y:S02]  /*48f0*/  LEA.HI.X.SX32 R89, R84, UR11, 0x1, P3 ;  /* 0x0000000b54597c11 */ /* 0x000fe400098f0eff */
[----:B------:R-:W-:Y:S02]  /*4900*/  LEA R95, P6, R108, UR10, 0x1 ;  /* 0x0000000a6c5f7c11 */ /* 0x000fe4000f8c08ff */
[----:B------:R-:W-:Y:S02]  /*4910*/  LEA.HI.X.SX32 R162, R60, UR11, 0x1, P0 ;  /* 0x0000000b3ca27c11 */ /* 0x000fe400080f0eff */
[----:B------:R-:W-:Y:S02]  /*4920*/  CS2R R60, SRZ ;  /* 0x00000000003c7805 */ /* 0x000fe4000001ff00 */
[----:B------:R-:W-:Y:S01]  /*4930*/  LEA R242, P2, R86, UR10, 0x1 ;  /* 0x0000000a56f27c11 */ /* 0x000fe2000f8408ff */
[----:B------:R0:W-:Y:S01]  /*4940*/  STL [R1], R95 ;  /* 0x0000005f01007387 */ /* 0x0001e20000100800 */
        /* <DEDUP_REMOVED lines=10> */
[----:B------:R-:W-:Y:S02]  /*49f0*/  LEA R97, P5, R110, UR10, 0x1 ;  /* 0x0000000a6e617c11 */ /* 0x000fe4000f8a08ff */
[----:B------:R-:W-:Y:S02]  /*4a00*/  LEA.HI.X.SX32 R98, R98, UR11, 0x1, P3 ;  /* 0x0000000b62627c11 */ /* 0x000fe400098f0eff */
[----:B------:R-:W-:Y:S01]  /*4a10*/  LEA.HI.X.SX32 R93, R74, UR11, 0x1, P0 ;  /* 0x0000000b4a5d7c11 */ /* 0x000fe200080f0eff */
[----:B------:R1:W-:Y:S01]  /*4a20*/  STL [R1+0x4], R97 ;  /* 0x0000046101007387 */ /* 0x0003e20000100800 */
[----:B------:R-:W-:-:S02]  /*4a30*/  LEA R249, P2, R100, UR10, 0x1 ;  /* 0x0000000a64f97c11 */ /* 0x000fc4000f8408ff */
[----:B------:R-:W-:Y:S02]  /*4a40*/  CS2R R74, SRZ ;  /* 0x00000000004a7805 */ /* 0x000fe4000001ff00 */
[----:B------:R-:W-:Y:S02]  /*4a50*/  LEA.HI.X.SX32 R23, R23, UR11, 0x1, P1 ;  /* 0x0000000b17177c11 */ /* 0x000fe400088f0eff */
[----:B0-----:R-:W-:Y:S02]  /*4a60*/  LEA R95, P3, R112, UR10, 0x1 ;  /* 0x0000000a705f7c11 */ /* 0x001fe4000f8608ff */
[----:B------:R-:W-:Y:S02]  /*4a70*/  LEA R244, P0, R21, UR10, 0x1 ;  /* 0x0000000a15f47c11 */ /* 0x000fe4000f8008ff */
[----:B------:R-:W-:Y:S01]  /*4a80*/  LEA.HI.X.SX32 R92, R78, UR11, 0x1, P4 ;  /* 0x0000000b4e5c7c11 */ /* 0x000fe2000a0f0eff */
[----:B------:R0:W-:Y:S01]  /*4a90*/  STL [R1+0x8], R95 ;  /* 0x0000085f01007387 */ /* 0x0001e20000100800 */
[----:B------:R-:W-:-:S02]  /*4aa0*/  LEA R250, P1, R102, UR10, 0x1 ;  /* 0x0000000a66fa7c11 */ /* 0x000fc4000f8208ff */
[----:B------:R-:W-:Y:S02]  /*4ab0*/  LEA R245, P4, R25, UR10, 0x1 ;  /* 0x0000000a19f57c11 */ /* 0x000fe4000f8808ff */
[----:B------:R-:W-:Y:S02]  /*4ac0*/  LEA.HI.X.SX32 R100, R100, UR11, 0x1, P2 ;  /* 0x0000000b64647c11 */ /* 0x000fe400090f0eff */
[----:B------:R-:W-:Y:S02]  /*4ad0*/  LEA.HI.X.SX32 R22, R21, UR11, 0x1, P0 ;  /* 0x0000000b15167c11 */ /* 0x000fe400080f0eff */
[----:B-1----:R-:W-:Y:S02]  /*4ae0*/  LEA R97, P2, R114, UR10, 0x1 ;  /* 0x0000000a72617c11 */ /* 0x002fe4000f8408ff */
[----:B------:R-:W-:Y:S02]  /*4af0*/  LEA.HI.X.SX32 R102, R102, UR11, 0x1, P1 ;  /* 0x0000000b66667c11 */ /* 0x000fe400088f0eff */
[----:B------:R-:W-:Y:S01]  /*4b00*/  LEA R251, P0, R104, UR10, 0x1 ;  /* 0x0000000a68fb7c11 */ /* 0x000fe2000f8008ff */
[----:B------:R1:W-:Y:S01]  /*4b10*/  STL [R1+0xc], R97 ;  /* 0x00000c6101007387 */ /* 0x0003e20000100800 */
[----:B------:R-:W-:-:S02]  /*4b20*/  LEA.HI.X.SX32 R21, R25, UR11, 0x1, P4 ;  /* 0x0000000b19157c11 */ /* 0x000fc4000a0f0eff */
[----:B------:R-:W-:Y:S02]  /*4b30*/  CS2R R24, SRZ ;  /* 0x0000000000187805 */ /* 0x000fe4000001ff00 */
[----:B0-----:R-:W-:Y:S02]  /*4b40*/  LEA R95, P1, R116, UR10, 0x1 ;  /* 0x0000000a745f7c11 */ /* 0x001fe4000f8208ff */
[----:B------:R-:W-:Y:S02]  /*4b50*/  LEA R252, P4, R106, UR10, 0x1 ;  /* 0x0000000a6afc7c11 */ /* 0x000fe4000f8808ff */
[----:B------:R-:W-:Y:S01]  /*4b60*/  LEA.HI.X.SX32 R104, R104, UR11, 0x1, P0 ;  /* 0x0000000b68687c11 */ /* 0x000fe200080f0eff */
[----:B------:R0:W-:Y:S01]  /*4b70*/  STL [R1+0x10], R95 ;  /* 0x0000105f01007387 */ /* 0x0001e20000100800 */
[----:B------:R-:W-:Y:S02]  /*4b80*/  LEA.HI.X.SX32 R106, R106, UR11, 0x1, P4 ;  /* 0x0000000b6a6a7c11 */ /* 0x000fe4000a0f0eff */
[----:B-1----:R-:W-:-:S02]  /*4b90*/  LEA R97, P0, R118, UR10, 0x1 ;  /* 0x0000000a76617c11 */ /* 0x002fc4000f8008ff */
[----:B------:R-:W-:Y:S02]  /*4ba0*/  LEA.HI.X.SX32 R108, R108, UR11, 0x1, P6 ;  /* 0x0000000b6c6c7c11 */ /* 0x000fe4000b0f0eff */
[----:B------:R-:W-:Y:S01]  /*4bb0*/  LEA.HI.X.SX32 R110, R110, UR11, 0x1, P5 ;  /* 0x0000000b6e6e7c11 */ /* 0x000fe2000a8f0eff */
[----:B------:R1:W-:Y:S01]  /*4bc0*/  STL [R1+0x14], R97 ;  /* 0x0000146101007387 */ /* 0x0003e20000100800 */
[----:B------:R-:W-:Y:S02]  /*4bd0*/  LEA.HI.X.SX32 R112, R112, UR11, 0x1, P3 ;  /* 0x0000000b70707c11 */ /* 0x000fe400098f0eff */
[----:B0-----:R-:W-:Y:S02]  /*4be0*/  LEA R95, P4, R120, UR10, 0x1 ;  /* 0x0000000a785f7c11 */ /* 0x001fe4000f8808ff */
[----:B------:R-:W-:Y:S02]  /*4bf0*/  LEA.HI.X.SX32 R114, R114, UR11, 0x1, P2 ;  /* 0x0000000b72727c11 */ /* 0x000fe400090f0eff */
[----:B------:R-:W-:Y:S01]  /*4c00*/  LEA.HI.X.SX32 R116, R116, UR11, 0x1, P1 ;  /* 0x0000000b74747c11 */ /* 0x000fe200088f0eff */
[----:B------:R0:W-:Y:S01]  /*4c10*/  STL [R1+0x18], R95 ;  /* 0x0000185f01007387 */ /* 0x0001e20000100800 */
[----:B------:R-:W-:-:S02]  /*4c20*/  LEA.HI.X.SX32 R118, R118, UR11, 0x1, P0 ;  /* 0x0000000b76767c11 */ /* 0x000fc400080f0eff */
[----:B-1----:R-:W-:Y:S02]  /*4c30*/  LEA R97, P6, R122, UR10, 0x1 ;  /* 0x0000000a7a617c11 */ /* 0x002fe4000f8c08ff */
[----:B------:R-:W-:Y:S02]  /*4c40*/  LEA.HI.X.SX32 R120, R120, UR11, 0x1, P4 ;  /* 0x0000000b78787c11 */ /* 0x000fe4000a0f0eff */
[----:B------:R-:W-:Y:S01]  /*4c50*/  LEA.HI.X.SX32 R122, R122, UR11, 0x1, P6 ;  /* 0x0000000b7a7a7c11 */ /* 0x000fe2000b0f0eff */
[----:B------:R1:W-:Y:S01]  /*4c60*/  STL [R1+0x1c], R97 ;  /* 0x00001c6101007387 */ /* 0x0003e20000100800 */
[----:B------:R-:W-:Y:S02]  /*4c70*/  LOP3.LUT R82, R0, 0x34, RZ, 0xfc, !PT ;  /* 0x0000003400527812 */ /* 0x000fe400078efcff */
[----:B0-----:R-:W-:Y:S02]  /*4c80*/  LEA R95, P5, R124, UR10, 0x1 ;  /* 0x0000000a7c5f7c11 */ /* 0x001fe4000f8a08ff */
[----:B------:R-:W-:Y:S01]  /*4c90*/  LOP3.LUT R80, R0, 0x38, RZ, 0xfc, !PT ;  /* 0x0000003800507812 */ /* 0x000fe200078efcff */
[----:B------:R-:W-:Y:S01]  /*4ca0*/  IMAD R133, R82, UR17, RZ ;  /* 0x0000001152857c24 */ /* 0x000fe2000f8e02ff */
[C---:B------:R-:W-:Y:S01]  /*4cb0*/  LOP3.LUT R103, R0.reuse, 0x20, RZ, 0xfc, !PT ;  /* 0x0000002000677812 */ /* 0x040fe200078efcff */
[----:B------:R0:W-:Y:S01]  /*4cc0*/  STL [R1+0x20], R95 ;  /* 0x0000205f01007387 */ /* 0x0001e20000100800 */
[----:B------:R-:W-:Y:S01]  /*4cd0*/  LOP3.LUT R105, R0, 0x1e, RZ, 0xfc, !PT ;  /* 0x0000001e00697812 */ /* 0x000fe200078efcff */
[----:B------:R-:W-:Y:S01]  /*4ce0*/  IMAD R133, R85, UR17, RZ ;  /* 0x0000001155857c24 */ /* 0x000fe2000f8e02ff */
[----:B-1----:R-:W-:Y:S01]  /*4cf0*/  LEA R97, P3, R126, UR10, 0x1 ;  /* 0x0000000a7e617c11 */ /* 0x002fe2000f8608ff */
[----:B------:R-:W-:Y:S01]  /*4d00*/  IMAD R135, R80, UR17, RZ ;  /* 0x0000001150877c24 */ /* 0x000fe2000f8e02ff */
[C---:B------:R-:W-:Y:S01]  /*4d10*/  LOP3.LUT R84, R0.reuse, 0x30, RZ, 0xfc, !PT ;  /* 0x0000003000547812 */ /* 0x040fe200078efcff */
[----:B------:R-:W-:Y:S01]  /*4d20*/  IMAD R135, R83, UR17, RZ ;  /* 0x0000001153877c24 */ /* 0x000fe2000f8e02ff */
[C---:B------:R-:W-:Y:S01]  /*4d30*/  LOP3.LUT R132, R0.reuse, 0x1c, RZ, 0xfc, !PT ;  /* 0x0000001c00847812 */ /* 0x040fe200078efcff */
[----:B------:R1:W-:Y:S01]  /*4d40*/  STL [R1+0x24], R97 ;  /* 0x0000246101007387 */ /* 0x0003e20000100800 */
[----:B------:R-:W-:Y:S01]  /*4d50*/  LOP3.LUT R86, R0, 0x2c, RZ, 0xfc, !PT ;  /* 0x0000002c00567812 */ /* 0x000fe200078efcff */
[----:B------:R-:W-:Y:S01]  /*4d60*/  IMAD R134, R84, UR17, RZ ;  /* 0x0000001154867c24 */ /* 0x000fe2000f8e02ff */
[----:B0-----:R-:W-:Y:S01]  /*4d70*/  LEA R95, P2, R128, UR10, 0x1 ;  /* 0x0000000a805f7c11 */ /* 0x001fe2000f8408ff */
[----:B------:R-:W-:Y:S01]  /*4d80*/  IMAD R134, R87, UR17, RZ ;  /* 0x0000001157867c24 */ /* 0x000fe2000f8e02ff */
[----:B------:R-:W-:Y:S01]  /*4d90*/  LOP3.LUT R127, R0, 0x16, RZ, 0xfc, !PT ;  /* 0x00000016007f7812 */ /* 0x000fe200078efcff */
[----:B------:R-:W-:Y:S01]  /*4da0*/  IMAD R135, R86, UR17, RZ ;  /* 0x0000001156877c24 */ /* 0x000fe2000f8e02ff */
[C---:B------:R-:W-:Y:S01]  /*4db0*/  LOP3.LUT R129, R0.reuse, 0x18, RZ, 0xfc, !PT ;  /* 0x0000001800817812 */ /* 0x040fe200078efcff */
[----:B------:R0:W-:Y:S01]  /*4dc0*/  STL [R1+0x28], R95 ;  /* 0x0000285f01007387 */ /* 0x0001e20000100800 */
[----:B------:R-:W-:-:S02]  /*4dd0*/  LOP3.LUT R119, R0, 0xe, RZ, 0xfc, !PT ;  /* 0x0000000e00777812 */ /* 0x000fc400078efcff */
[----:B------:R-:W-:Y:S02]  /*4de0*/  CS2R R80, SRZ ;  /* 0x0000000000507805 */ /* 0x000fe4000001ff00 */
[----:B-1----:R-:W-:Y:S02]  /*4df0*/  LEA R97, P1, R130, UR10, 0x1 ;  /* 0x0000000a82617c11 */ /* 0x002fe4000f8208ff */
[----:B------:R-:W-:Y:S02]  /*4e00*/  CS2R R82, SRZ ;  /* 0x0000000000527805 */ /* 0x000fe4000001ff00 */
[C---:B------:R-:W-:Y:S02]  /*4e10*/  LOP3.LUT R121, R0.reuse, 0x10, RZ, 0xfc, !PT ;  /* 0x0000001000797812 */ /* 0x040fe400078efcff */
[----:B------:R-:W-:Y:S02]  /*4e20*/  CS2R R84, SRZ ;  /* 0x0000000000547805 */ /* 0x000fe4000001ff00 */
[C---:B------:R-:W-:Y:S01]  /*4e30*/  LOP3.LUT R123, R0.reuse, 0x12, RZ, 0xfc, !PT ;  /* 0x00000012007b7812 */ /* 0x040fe200078efcff */
[----:B------:R1:W-:Y:S01]  /*4e40*/  STL [R1+0x2c], R97 ;  /* 0x00002c6101007387 */ /* 0x0003e20000100800 */
[----:B------:R-:W-:-:S02]  /*4e50*/  LOP3.LUT R113, R0, 0x8, RZ, 0xfc, !PT ;  /* 0x0000000800717812 */ /* 0x000fc400078efcff */
[----:B------:R-:W-:Y:S02]  /*4e60*/  CS2R R86, SRZ ;  /* 0x0000000000567805 */ /* 0x000fe4000001ff00 */
[----:B0-----:R-:W-:Y:S02]  /*4e70*/  LEA R95, P0, R220, UR10, 0x1 ;  /* 0x0000000adc5f7c11 */ /* 0x001fe4000f8008ff */
[C---:B------:R-:W-:Y:S02]  /*4e80*/  LOP3.LUT R115, R0.reuse, 0xa, RZ, 0xfc, !PT ;  /* 0x0000000a00737812 */ /* 0x040fe400078efcff */
[C---:B------:R-:W-:Y:S01]  /*4e90*/  LOP3.LUT R117, R0.reuse, 0xc, RZ, 0xfc, !PT ;  /* 0x0000000c00757812 */ /* 0x040fe200078efcff */
[----:B------:R0:W-:Y:S01]  /*4ea0*/  STL [R1+0x30], R95 ;  /* 0x0000305f01007387 */ /* 0x0001e20000100800 */
[----:B------:R-:W-:Y:S02]  /*4eb0*/  LOP3.LUT R107, R0, 0x2, RZ, 0xfc, !PT ;  /* 0x00000002006b7812 */ /* 0x000fe400078efcff */
[----:B-1----:R-:W-:-:S02]  /*4ec0*/  LEA R97, P4, R221, UR10, 0x1 ;  /* 0x0000000add617c11 */ /* 0x002fc4000f8808ff */
[C---:B------:R-:W-:Y:S02]  /*4ed0*/  LOP3.LUT R109, R0.reuse, 0x4, RZ, 0xfc, !PT ;  /* 0x00000004006d7812 */ /* 0x040fe400078efcff */
[----:B------:R-:W-:Y:S01]  /*4ee0*/  LOP3.LUT R111, R0, 0x6, RZ, 0xfc, !PT ;  /* 0x00000006006f7812 */ /* 0x000fe200078efcff */
[----:B------:R1:W-:Y:S01]  /*4ef0*/  STL [R1+0x34], R97 ;  /* 0x0000346101007387 */ /* 0x0003e20000100800 */
[----:B------:R-:W-:Y:S02]  /*4f00*/  LEA.HI.X.SX32 R124, R124, UR11, 0x1, P5 ;  /* 0x0000000b7c7c7c11 */ /* 0x000fe4000a8f0eff */
[----:B0-----:R-:W-:Y:S01]  /*4f10*/  LEA R95, P6, R222, UR10, 0x1 ;  /* 0x0000000ade5f7c11 */ /* 0x001fe2000f8c08ff */
[----:B------:R-:W-:Y:S01]  /*4f20*/  UIADD3 UR10, UP1, UR6, 0x2, URZ ;  /* 0x00000002060a7890 */ /* 0x000fe2000ff3e03f */
[----:B------:R-:W-:Y:S02]  /*4f30*/  LEA.HI.X.SX32 R126, R126, UR11, 0x1, P3 ;  /* 0x0000000b7e7e7c11 */ /* 0x000fe400098f0eff */
[----:B------:R-:W-:Y:S01]  /*4f40*/  LEA.HI.X.SX32 R128, R128, UR11, 0x1, P2 ;  /* 0x0000000b80807c11 */ /* 0x000fe200090f0eff */
[----:B------:R0:W-:Y:S01]  /*4f50*/  STL [R1+0x38], R95 ;  /* 0x0000385f01007387 */ /* 0x0001e20000100800 */
[----:B------:R-:W-:-:S02]  /*4f60*/  LEA.HI.X.SX32 R130, R130, UR11, 0x1, P1 ;  /* 0x0000000b82827c11 */ /* 0x000fc400088f0eff */
[----:B-1----:R-:W-:Y:S01]  /*4f70*/  LOP3.LUT R97, R0, 0x26, RZ, 0xfc, !PT ;  /* 0x0000002600617812 */ /* 0x002fe200078efcff */
[----:B------:R1:W-:Y:S01]  /*4f80*/  STL [R1+0x44], R2 ;  /* 0x0000440201007387 */ /* 0x0003e20000100800 */
[----:B------:R-:W-:Y:S02]  /*4f90*/  LEA.HI.X.SX32 R220, R220, UR11, 0x1, P0 ;  /* 0x0000000bdcdc7c11 */ /* 0x000fe400080f0eff */
[----:B------:R-:W-:Y:S02]  /*4fa0*/  LEA.HI.X.SX32 R221, R221, UR11, 0x1, P4 ;  /* 0x0000000bdddd7c11 */ /* 0x000fe4000a0f0eff */
[----:B------:R-:W-:Y:S01]  /*4fb0*/  LEA.HI.X.SX32 R222, R222, UR11, 0x1, P6 ;  /* 0x0000000bdede7c11 */ /* 0x000fe2000b0f0eff */
[----:B------:R-:W-:Y:S01]  /*4fc0*/  UIADD3.X UR11, UR5, 0x40000040, URZ, UP1, !UPT ;  /* 0x40000040050b7890 */ /* 0x000fe20008ffe43f */
[----:B0-----:R-:W-:Y:S02]  /*4fd0*/  LOP3.LUT R95, R0, 0x28, RZ, 0xfc, !PT ;  /* 0x00000028005f7812 */ /* 0x001fe400078efcff */
[C---:B-1----:R-:W-:Y:S01]  /*4fe0*/  SHF.L.U64.HI R2, R3.reuse, 0x1, R79 ;  /* 0x0000000103027819 */ /* 0x042fe2000001024f */
[----:B------:R-:W-:Y:S01]  /*4ff0*/  IMAD.SHL.U32 R3, R3, 0x2, RZ ;  /* 0x0000000203037824 */ /* 0x000fe200078e00ff */
[----:B------:R-:W-:Y:S01]  /*5000*/  CS2R R78, SRZ ;  /* 0x00000000004e7805 */ /* 0x000fe2000001ff00 */
[----:B------:R-:W-:Y:S01]  /*5010*/  IMAD R133, R95, UR17, RZ ;  /* 0x000000115f857c24 */ /* 0x000fe2000f8e02ff */
[----:B------:R-:W-:Y:S01]  /*5020*/  UIADD3.64 UR22, UR10, 0x2, URZ ;  /* 0x000000020a167897 */ /* 0x000fe2000fffe03f */
[----:B------:R-:W-:Y:S01]  /*5030*/  IMAD R95, R97, UR17, RZ ;  /* 0x00000011615f7c24 */ /* 0x000fe2000f8e02ff */
[----:B------:R-:W-:Y:S01]  /*5040*/  UIADD3.64 UR26, UR10, 0x4, URZ ;  /* 0x000000040a1a7897 */ /* 0x000fe2000fffe03f */
[----:B------:R-:W-:-:S02]  /*5050*/  IMAD R97, R99, UR17, RZ ;  /* 0x0000001163617c24 */ /* 0x000fc4000f8e02ff */
[----:B------:R-:W-:Y:S02]  /*5060*/  IMAD R95, R101, UR17, RZ ;  /* 0x00000011655f7c24 */ /* 0x000fe4000f8e02ff */
[----:B------:R-:W-:Y:S02]  /*5070*/  IMAD R97, R103, UR17, RZ ;  /* 0x0000001167617c24 */ /* 0x000fe4000f8e02ff */
[----:B------:R-:W-:Y:S02]  /*5080*/  IMAD R95, R105, UR17, RZ ;  /* 0x00000011695f7c24 */ /* 0x000fe4000f8e02ff */
[----:B------:R-:W-:Y:S02]  /*5090*/  IMAD R97, R132, UR17, RZ ;  /* 0x0000001184617c24 */ /* 0x000fe4000f8e02ff */
[----:B------:R-:W-:Y:S02]  /*50a0*/  IMAD R95, R131, UR17, RZ ;  /* 0x00000011835f7c24 */ /* 0x000fe4000f8e02ff */
        /* <DEDUP_REMOVED lines=11> */
[----:B------:R-:W-:Y:S01]  /*5160*/  IMAD R95, R107, UR17, RZ ;  /* 0x000000116b5f7c24 */ /* 0x000fe2000f8e02ff */
[----:B------:R-:W-:-:S06]  /*5170*/  ULDC UR17, c[0x0][0x238] ;  /* 0x00008e0000117ab9 */ /* 0x000fcc0000000800 */
.L_x_1:
[----:B------:R-:W2:Y:S01]  /*5180*/  LDL.LU R103, [R1+0x3c] ;  /* 0x00003c0001677983 */ /* 0x000ea20000300800 */
[----:B------:R-:W-:Y:S01]  /*5190*/  ULDC UR5, c[0x0][0x238] ;  /* 0x00008e0000057ab9 */ /* 0x000fe20000000800 */
[----:B------:R-:W-:Y:S01]  /*51a0*/  ULDC UR4, c[0x0][0x238] ;  /* 0x00008e0000047ab9 */ /* 0x000fe20000000800 */
[C---:B------:R-:W-:Y:S01]  /*51b0*/  ISETP.GE.AND P0, PT, R0.reuse, UR16, PT ;  /* 0x0000001000007c0c */ /* 0x040fe2000bf06270 */
[----:B------:R-:W3:Y:S01]  /*51c0*/  LDL.LU R101, [R1+0x40] ;  /* 0x0000400001657983 */ /* 0x000ee20000300800 */
[----:B------:R-:W-:Y:S01]  /*51d0*/  PRMT R145, RZ, 0x7610, R145 ;  /* 0x00007610ff917816 */ /* 0x000fe20000000091 */
[C---:B------:R-:W-:Y:S01]  /*51e0*/  IMAD R134, R0.reuse, UR17, RZ ;  /* 0x0000001100867c24 */ /* 0x040fe2000f8e02ff */
[----:B------:R-:W-:Y:S01]  /*51f0*/  PRMT R97, RZ, 0x7610, R97 ;  /* 0x00007610ff617816 */ /* 0x000fe20000000061 */
[----:B------:R-:W-:Y:S01]  /*5200*/  ULDC UR7, c[0x0][0x238] ;  /* 0x00008e0000077ab9 */ /* 0x000fe20000000800 */
[----:B------:R-:W-:Y:S01]  /*5210*/  LOP3.LUT R111, R0, 0x2, RZ, 0xfc, !PT ;  /* 0x00000002006f7812 */ /* 0x000fe200078efcff */
[----:B------:R-:W4:Y:S01]  /*5220*/  LDL R175, [R1+0x18] ;  /* 0x0000180001af7983 */ /* 0x000f220000100800 */
[----:B------:R-:W-:-:S02]  /*5230*/  PRMT R117, RZ, 0x7610, R117 ;  /* 0x00007610ff757816 */ /* 0x000fc40000000075 */
[C---:B------:R-:W-:Y:S01]  /*5240*/  ISETP.GE.AND P1, PT, R111.reuse, UR16, PT ;  /* 0x000000106f007c0c */ /* 0x040fe2000bf26270 */
[----:B------:R-:W-:Y:S01]  /*5250*/  IMAD R111, R111, UR7, RZ ;  /* 0x000000076f6f7c24 */ /* 0x000fe2000f8e02ff */
[----:B------:R-:W-:Y:S01]  /*5260*/  PRMT R140, RZ, 0x7610, R140 ;  /* 0x00007610ff8c7816 */ /* 0x000fe2000000008c */
[----:B------:R-:W-:Y:S01]  /*5270*/  ULDC UR7, c[0x0][0x238] ;  /* 0x00008e0000077ab9 */ /* 0x000fe20000000800 */
[----:B------:R-:W-:Y:S02]  /*5280*/  LOP3.LUT R125, R0, 0xa, RZ, 0xfc, !PT ;  /* 0x0000000a007d7812 */ /* 0x000fe400078efcff */
[----:B------:R-:W-:Y:S02]  /*5290*/  PRMT R99, RZ, 0x7610, R99 ;  /* 0x00007610ff637816 */ /* 0x000fe40000000063 */
[----:B------:R-:W-:Y:S02]  /*52a0*/  PRMT R144, RZ, 0x7610, R144 ;  /* 0x00007610ff907816 */ /* 0x000fe40000000090 */
[----:B------:R-:W-:-:S02]  /*52b0*/  PRMT R107, RZ, 0x7610, R107 ;  /* 0x00007610ff6b7816 */ /* 0x000fc4000000006b */
[----:B------:R-:W-:Y:S02]  /*52c0*/  PRMT R109, RZ, 0x7610, R109 ;  /* 0x00007610ff6d7816 */ /* 0x000fe4000000006d */
[----:B------:R-:W-:Y:S02]  /*52d0*/  PRMT R95, RZ, 0x7610, R95 ;  /* 0x00007610ff5f7816 */ /* 0x000fe4000000005f */
[----:B------:R-:W-:Y:S02]  /*52e0*/  PRMT R115, RZ, 0x7610, R115 ;  /* 0x00007610ff737816 */ /* 0x000fe40000000073 */
        /* <DEDUP_REMOVED lines=12> */
[----:B------:R-:W-:Y:S01]  /*53b0*/  PRMT R153, RZ, 0x7610, R153 ;  /* 0x00007610ff997816 */ /* 0x000fe20000000099 */
[----:B--2---:R-:W-:Y:S01]  /*53c0*/  IMAD.MOV.U32 R133, RZ, RZ, R103 ;  /* 0x000000ffff857224 */ /* 0x004fe200078e0067 */
[C---:B------:R-:W-:Y:S01]  /*53d0*/  LOP3.LUT R103, R0.reuse, 0x4, RZ, 0xfc, !PT ;  /* 0x0000000400677812 */ /* 0x040fe200078efcff */
[----:B---3--:R-:W-:Y:S01]  /*53e0*/  IMAD.MOV.U32 R132, RZ, RZ, R101 ;  /* 0x000000ffff847224 */ /* 0x008fe200078e0065 */
[----:B------:R-:W-:-:S02]  /*53f0*/  LOP3.LUT R101, R0, 0x6, RZ, 0xfc, !PT ;  /* 0x0000000600657812 */ /* 0x000fc400078efcff */
[C---:B------:R-:W-:Y:S01]  /*5400*/  ISETP.GE.AND P2, PT, R103.reuse, UR16, PT ;  /* 0x0000001067007c0c */ /* 0x040fe2000bf46270 */
[----:B------:R-:W-:Y:S01]  /*5410*/  IMAD R103, R103, UR5, RZ ;  /* 0x0000000567677c24 */ /* 0x000fe2000f8e02ff */
[C---:B------:R-:W-:Y:S01]  /*5420*/  ISETP.GE.AND P3, PT, R101.reuse, UR16, PT ;  /* 0x0000001065007c0c */ /* 0x040fe2000bf66270 */
[----:B------:R-:W-:Y:S01]  /*5430*/  IMAD R101, R101, UR4, RZ ;  /* 0x0000000465657c24 */ /* 0x000fe2000f8e02ff */
[----:B------:R-:W-:Y:S01]  /*5440*/  ULDC UR4, c[0x0][0x238] ;  /* 0x00008e0000047ab9 */ /* 0x000fe20000000800 */
[----:B------:R-:W-:Y:S01]  /*5450*/  IMAD.WIDE R138, R103, 0x2, R132 ;  /* 0x00000002678a7825 */ /* 0x000fe200078e0284 */
[----:B------:R-:W-:-:S03]  /*5460*/  ULDC UR5, c[0x0][0x238] ;  /* 0x00008e0000057ab9 */ /* 0x000fc60000000800 */
[----:B------:R-:W-:Y:S01]  /*5470*/  IMAD.WIDE R142, R101, 0x2, R132 ;  /* 0x00000002658e7825 */ /* 0x000fe200078e0284 */
[----:B------:R-:W-:-:S03]  /*5480*/  LOP3.LUT R101, R0, 0x8, RZ, 0xfc, !PT ;  /* 0x0000000800657812 */ /* 0x000fc600078efcff */
[--C-:B------:R-:W-:Y:S01]  /*5490*/  IMAD.WIDE R134, R134, 0x2, R132.reuse ;  /* 0x0000000286867825 */ /* 0x100fe200078e0284 */
[----:B------:R-:W2:Y:S01]  /*54a0*/  @!P2 LDG.E.U16 R145, desc[UR14][R138.64] ;  /* 0x0000000e8a91a981 */ /* 0x000ea2000c1e1500 */
[----:B------:R-:W-:Y:S02]  /*54b0*/  ISETP.GE.AND P2, PT, R101, UR16, PT ;  /* 0x0000001065007c0c */ /* 0x000fe4000bf46270 */
[C---:B------:R-:W-:Y:S01]  /*54c0*/  LOP3.LUT R101, R0.reuse, 0x10, RZ, 0xfc, !PT ;  /* 0x0000001000657812 */ /* 0x040fe200078efcff */
[----:B------:R0:W3:Y:S01]  /*54d0*/  @!P0 LDG.E.U16 R97, desc[UR14][R134.64] ;  /* 0x0000000e86618981 */ /* 0x0000e2000c1e1500 */
[----:B------:R-:W-:Y:S02]  /*54e0*/  IMAD.WIDE R136, R111, 0x2, R132 ;  /* 0x000000026f887825 */ /* 0x000fe400078e0284 */
[----:B------:R-:W-:Y:S01]  /*54f0*/  ISETP.GE.AND P0, PT, R101, UR16, PT ;  /* 0x0000001065007c0c */ /* 0x000fe2000bf06270 */
[----:B------:R1:W5:Y:S01]  /*5500*/  @!P3 LDG.E.U16 R140, desc[UR14][R142.64] ;  /* 0x0000000e8e8cb981 */ /* 0x000362000c1e1500 */
[----:B------:R-:W-:-:S02]  /*5510*/  LOP3.LUT R101, R0, 0x8, RZ, 0xfc, !PT ;  /* 0x0000000800657812 */ /* 0x000fc400078efcff */
[C---:B------:R-:W-:Y:S01]  /*5520*/  LOP3.LUT R111, R0.reuse, 0xc, RZ, 0xfc, !PT ;  /* 0x0000000c006f7812 */ /* 0x040fe200078efcff */
[----:B------:R-:W4:Y:S02]  /*5530*/  @!P1 LDG.E.U16 R117, desc[UR14][R136.64] ;  /* 0x0000000e88759981 */ /* 0x000f24000c1e1500 */
[----:B------:R-:W-:Y:S01]  /*5540*/  IMAD R101, R101, UR4, RZ ;  /* 0x0000000465657c24 */ /* 0x000fe2000f8e02ff */
[C---:B------:R-:W-:Y:S01]  /*5550*/  LOP3.LUT R103, R0.reuse, 0xe, RZ, 0xfc, !PT ;  /* 0x0000000e00677812 */ /* 0x040fe200078efcff */
[----:B------:R-:W-:Y:S02]  /*5560*/  ULDC UR4, c[0x0][0x238] ;  /* 0x00008e0000047ab9 */ /* 0x000fe40000000800 */
[----:B0-----:R-:W-:Y:S01]  /*5570*/  IMAD.WIDE R134, R101, 0x2, R132 ;  /* 0x0000000265867825 */ /* 0x001fe200078e0284 */
[----:B------:R-:W-:Y:S02]  /*5580*/  LOP3.LUT R101, R0, 0x12, RZ, 0xfc, !PT ;  /* 0x0000001200657812 */ /* 0x000fe400078efcff */
[----:B------:R-:W-:-:S02]  /*5590*/  ISETP.GE.AND P4, PT, R111, UR16, PT ;  /* 0x000000106f007c0c */ /* 0x000fc4000bf86270 */
[----:B------:R-:W-:Y:S01]  /*55a0*/  ISETP.GE.AND P1, PT, R101, UR16, PT ;  /* 0x0000001065007c0c */ /* 0x000fe2000bf26270 */
[----:B------:R0:W2:Y:S01]  /*55b0*/  @!P2 LDG.E.U16 R99, desc[UR14][R134.64] ;  /* 0x0000000e8663a981 */ /* 0x0000a2000c1e1500 */
[----:B------:R-:W-:Y:S02]  /*55c0*/  LOP3.LUT R101, R0, 0x10, RZ, 0xfc, !PT ;  /* 0x0000001000657812 */ /* 0x000fe400078efcff */
[C---:B------:R-:W-:Y:S01]  /*55d0*/  ISETP.GE.AND P5, PT, R103.reuse, UR16, PT ;  /* 0x0000001067007c0c */ /* 0x040fe2000bfa6270 */
[----:B------:R-:W-:Y:S01]  /*55e0*/  IMAD R103, R103, UR4, RZ ;  /* 0x0000000467677c24 */ /* 0x000fe2000f8e02ff */
[----:B------:R-:W-:Y:S01]  /*55f0*/  ULDC UR4, c[0x0][0x238] ;  /* 0x00008e0000047ab9 */ /* 0x000fe20000000800 */
[----:B------:R-:W-:Y:S01]  /*5600*/  IMAD R111, R111, UR5, RZ ;  /* 0x000000056f6f7c24 */ /* 0x000fe2000f8e02ff */
[----:B------:R-:W-:Y:S01]  /*5610*/  ISETP.GE.AND P3, PT, R125, UR16, PT ;  /* 0x000000107d007c0c */ /* 0x000fe2000bf66270 */
[----:B------:R-:W-:Y:S01]  /*5620*/  IMAD R101, R101, UR4, RZ ;  /* 0x0000000465657c24 */ /* 0x000fe2000f8e02ff */
[----:B------:R-:W-:Y:S01]  /*5630*/  ULDC UR4, c[0x0][0x238] ;  /* 0x00008e0000047ab9 */ /* 0x000fe20000000800 */
[----:B------:R-:W-:Y:S01]  /*5640*/  IMAD R125, R125, UR7, RZ ;  /* 0x000000077d7d7c24 */ /* 0x000fe2000f8e02ff */
[----:B------:R-:W-:Y:S01]  /*5650*/  PRMT R139, RZ, 0x7610, R139 ;  /* 0x00007610ff8b7816 */ /* 0x000fe2000000008b */
[----:B-1----:R-:W-:Y:S01]  /*5660*/  IMAD.WIDE R142, R111, 0x2, R132 ;  /* 0x000000026f8e7825 */ /* 0x002fe200078e0284 */
[----:B------:R-:W-:-:S03]  /*5670*/  ULDC UR5, c[0x0][0x238] ;  /* 0x00008e0000057ab9 */ /* 0x000fc60000000800 */
[--C-:B0-----:R-:W-:Y:S01]  /*5680*/  IMAD.WIDE R134, R101, 0x2, R132.reuse ;  /* 0x0000000265867825 */ /* 0x101fe200078e0284 */
[C---:B------:R-:W-:Y:S01]  /*5690*/  LOP3.LUT R101, R0.reuse, 0x18, RZ, 0xfc, !PT ;  /* 0x0000001800657812 */ /* 0x040fe200078efcff */
[----:B------:R-:W5:Y:S02]  /*56a0*/  @!P4 LDG.E.U16 R144, desc[UR14][R142.64] ;  /* 0x0000000e8e90c981 */ /* 0x000f64000c1e1500 */
[--C-:B------:R-:W-:Y:S01]  /*56b0*/  IMAD.WIDE R136, R125, 0x2, R132.reuse ;  /* 0x000000027d887825 */ /* 0x100fe200078e0284 */
[C---:B------:R-:W-:Y:S01]  /*56c0*/  LOP3.LUT R125, R0.reuse, 0x12, RZ, 0xfc, !PT ;  /* 0x00000012007d7812 */ /* 0x040fe200078efcff */
[----:B------:R-:W3:Y:S01]  /*56d0*/  @!P0 LDG.E.U16 R109, desc[UR14][R134.64] ;  /* 0x0000000e866d8981 */ /* 0x000ee2000c1e1500 */
[C---:B------:R-:W-:Y:S02]  /*56e0*/  LOP3.LUT R111, R0.reuse, 0x14, RZ, 0xfc, !PT ;  /* 0x00000014006f7812 */ /* 0x040fe400078efcff */
[----:B------:R-:W-:Y:S01]  /*56f0*/  ISETP.GE.AND P4, PT, R101, UR16, PT ;  /* 0x0000001065007c0c */ /* 0x000fe2000bf86270 */
[--C-:B------:R-:W-:Y:S01]  /*5700*/  IMAD.WIDE R176, R103, 0x2, R132.reuse ;  /* 0x0000000267b07825 */ /* 0x100fe200078e0284 */
[C---:B------:R-:W-:Y:S01]  /*5710*/  LOP3.LUT R101, R0.reuse, 0x14, RZ, 0xfc, !PT ;  /* 0x0000001400657812 */ /* 0x040fe200078efcff */
[----:B------:R0:W5:Y:S01]  /*5720*/  @!P3 LDG.E.U16 R107, desc[UR14][R136.64] ;  /* 0x0000000e886bb981 */ /* 0x000162000c1e1500 */
[----:B------:R-:W-:Y:S01]  /*5730*/  ISETP.GE.AND P2, PT, R111, UR16, PT ;  /* 0x000000106f007c0c */ /* 0x000fe2000bf46270 */
[----:B------:R-:W-:Y:S01]  /*5740*/  IMAD R125, R125, UR4, RZ ;  /* 0x000000047d7d7c24 */ /* 0x000fe2000f8e02ff */
[----:B------:R-:W-:Y:S01]  /*5750*/  ULDC UR4, c[0x0][0x238] ;  /* 0x00008e0000047ab9 */ /* 0x000fe20000000800 */
[C---:B------:R-:W-:Y:S01]  /*5760*/  LOP3.LUT R111, R0.reuse, 0x18, RZ, 0xfc, !PT ;  /* 0x00000018006f7812 */ /* 0x040fe200078efcff */
[----:B------:R-:W-:Y:S01]  /*5770*/  IMAD R101, R101, UR4, RZ ;  /* 0x0000000465657c24 */ /* 0x000fe2000f8e02ff */
[C---:B------:R-:W-:Y:S01]  /*5780*/  LOP3.LUT R103, R0.reuse, 0x16, RZ, 0xfc, !PT ;  /* 0x0000001600677812 */ /* 0x040fe200078efcff */
[----:B------:R-:W-:Y:S01]  /*5790*/  ULDC UR4, c[0x0][0x238] ;  /* 0x00008e0000047ab9 */ /* 0x000fe20000000800 */
[----:B------:R1:W5:Y:S01]  /*57a0*/  @!P5 LDG.E.U16 R139, desc[UR14][R176.64] ;  /* 0x0000000eb08bd981 */ /* 0x000362000c1e1500 */
[----:B------:R-:W-:Y:S01]  /*57b0*/  IMAD R111, R111, UR4, RZ ;  /* 0x000000046f6f7c24 */ /* 0x000fe2000f8e02ff */
[----:B------:R-:W-:Y:S01]  /*57c0*/  ISETP.GE.AND P3, PT, R103, UR16, PT ;  /* 0x0000001067007c0c */ /* 0x000fe2000bf66270 */
[--C-:B0-----:R-:W-:Y:S01]  /*57d0*/  IMAD.WIDE R136, R125, 0x2, R132.reuse ;  /* 0x000000027d887825 */ /* 0x101fe200078e0284 */
[C---:B------:R-:W-:Y:S01]  /*57e0*/  LOP3.LUT R125, R0.reuse, 0x16, RZ, 0xfc, !PT ;  /* 0x00000016007d7812 */ /* 0x040fe200078efcff */
[----:B------:R-:W-:Y:S01]  /*57f0*/  ULDC UR4, c[0x0][0x238] ;  /* 0x00008e0000047ab9 */ /* 0x000fe20000000800 */
[C---:B------:R-:W-:Y:S01]  /*5800*/  LOP3.LUT R103, R0.reuse, 0x1a, RZ, 0xfc, !PT ;  /* 0x0000001a00677812 */ /* 0x040fe200078efcff */
[----:B------:R-:W-:Y:S01]  /*5810*/  IMAD.WIDE R134, R101, 0x2, R132 ;  /* 0x0000000265867825 */ /* 0x000fe200078e0284 */
[----:B------:R-:W-:Y:S01]  /*5820*/  PRMT R143, RZ, 0x7610, R143 ;  /* 0x00007610ff8f7816 */ /* 0x000fe2000000008f */
[----:B------:R0:W5:Y:S02]  /*5830*/  @!P1 LDG.E.U16 R95, desc[UR14][R136.64] ;  /* 0x0000000e885f9981 */ /* 0x000164000c1e1500 */
[----:B-1----:R-:W-:Y:S01]  /*5840*/  IMAD.WIDE R176, R111, 0x2, R132 ;  /* 0x000000026fb07825 */ /* 0x002fe200078e0284 */
[----:B------:R-:W-:-:S02]  /*5850*/  LOP3.LUT R111, R0, 0x1a, RZ, 0xfc, !PT ;  /* 0x0000001a006f7812 */ /* 0x000fc400078efcff */
[----:B------:R-:W-:Y:S01]  /*5860*/  ISETP.GE.AND P0, PT, R103, UR16, PT ;  /* 0x0000001067007c0c */ /* 0x000fe2000bf06270 */
[----:B------:R-:W-:Y:S01]  /*5870*/  IMAD R125, R125, UR5, RZ ;  /* 0x000000057d7d7c24 */ /* 0x000fe2000f8e02ff */
[C---:B------:R-:W-:Y:S01]  /*5880*/  LOP3.LUT R101, R0.reuse, 0x1c, RZ, 0xfc, !PT ;  /* 0x0000001c00657812 */ /* 0x040fe200078efcff */
[----:B------:R-:W-:Y:S01]  /*5890*/  ULDC UR5, c[0x0][0x238] ;  /* 0x00008e0000057ab9 */ /* 0x000fe20000000800 */
[C---:B------:R-:W-:Y:S01]  /*58a0*/  LOP3.LUT R103, R0.reuse, 0x1c, RZ, 0xfc, !PT ;  /* 0x0000001c00677812 */ /* 0x040fe200078efcff */
[----:B0-----:R-:W-:Y:S01]  /*58b0*/  IMAD.WIDE R136, R125, 0x2, R132 ;  /* 0x000000027d887825 */ /* 0x001fe200078e0284 */
[----:B------:R-:W-:Y:S01]  /*58c0*/  PRMT R138, RZ, 0x7610, R138 ;  /* 0x00007610ff8a7816 */ /* 0x000fe2000000008a */
[----:B------:R0:W5:Y:S01]  /*58d0*/  @!P2 LDG.E.U16 R143, desc[UR14][R134.64] ;  /* 0x0000000e868fa981 */ /* 0x000162000c1e1500 */
[----:B------:R-:W-:Y:S01]  /*58e0*/  ISETP.GE.AND P1, PT, R101, UR16, PT ;  /* 0x0000001065007c0c */ /* 0x000fe2000bf26270 */
[----:B------:R-:W-:Y:S01]  /*58f0*/  IMAD R111, R111, UR5, RZ ;  /* 0x000000056f6f7c24 */ /* 0x000fe2000f8e02ff */
[C---:B------:R-:W-:Y:S01]  /*5900*/  LOP3.LUT R101, R0.reuse, 0x3e, RZ, 0xfc, !PT ;  /* 0x0000003e00657812 */ /* 0x040fe200078efcff */
[----:B------:R-:W-:Y:S01]  /*5910*/  IMAD R103, R103, UR4, RZ ;  /* 0x0000000467677c24 */ /* 0x000fe2000f8e02ff */
[----:B------:R1:W5:Y:S01]  /*5920*/  @!P3 LDG.E.U16 R138, desc[UR14][R136.64] ;  /* 0x0000000e888ab981 */ /* 0x000362000c1e1500 */
[----:B------:R-:W-:Y:S01]  /*5930*/  PRMT R142, RZ, 0x7610, R142 ;  /* 0x00007610ff8e7816 */ /* 0x000fe2000000008e */
[----:B------:R-:W-:Y:S01]  /*5940*/  ULDC UR4, c[0x0][0x238] ;  /* 0x00008e0000047ab9 */ /* 0x000fe20000000800 */
[----:B------:R-:W-:Y:S01]  /*5950*/  ISETP.GE.AND P3, PT, R101, UR16, PT ;  /* 0x0000001065007c0c */ /* 0x000fe2000bf66270 */
[----:B------:R-:W-:Y:S01]  /*5960*/  ULDC UR5, c[0x0][0x238] ;  /* 0x00008e0000057ab9 */ /* 0x000fe20000000800 */
[--C-:B0-----:R-:W-:Y:S01]  /*5970*/  IMAD.WIDE R134, R111, 0x2, R132.reuse ;  /* 0x000000026f867825 */ /* 0x101fe200078e0284 */
[----:B------:R-:W4:Y:S03]  /*5980*/  @!P4 LDG.E.U16 R113, desc[UR14][R176.64] ;  /* 0x0000000eb071c981 */ /* 0x000f26000c1e1500 */
[----:B-1----:R-:W-:Y:S01]  /*5990*/  IMAD.WIDE R136, R103, 0x2, R132 ;  /* 0x0000000267887825 */ /* 0x002fe200078e0284 */
[C---:B------:R-:W-:Y:S01]  /*59a0*/  LOP3.LUT R103, R0.reuse, 0x3c, RZ, 0xfc, !PT ;  /* 0x0000003c00677812 */ /* 0x040fe200078efcff */
[----:B------:R0:W5:Y:S03]  /*59b0*/  @!P0 LDG.E.U16 R115, desc[UR14][R134.64] ;  /* 0x0000000e86738981 */ /* 0x000166000c1e1500 */
[----:B------:R-:W-:Y:S01]  /*59c0*/  ISETP.GE.AND P2, PT, R103, UR16, PT ;  /* 0x0000001067007c0c */ /* 0x000fe2000bf46270 */
[----:B------:R-:W5:Y:S01]  /*59d0*/  @!P1 LDG.E.U16 R142, desc[UR14][R136.64] ;  /* 0x0000000e888e9981 */ /* 0x000f62000c1e1500 */
[----:B------:R-:W-:-:S02]  /*59e0*/  LOP3.LUT R111, R0, 0x20, RZ, 0xfc, !PT ;  /* 0x00000020006f7812 */ /* 0x000fc400078efcff */
[C---:B------:R-:W-:Y:S01]  /*59f0*/  LOP3.LUT R125, R0.reuse, 0x28, RZ, 0xfc, !PT ;  /* 0x00000028007d7812 */ /* 0x040fe200078efcff */
[----:B------:R-:W5:Y:S01]  /*5a00*/  LDL R177, [R1+0x28] ;  /* 0x0000280001b17983 */ /* 0x000f620000100800 */
[----:B0-----:R-:W-:Y:S01]  /*5a10*/  IMAD R134, R101, UR17, RZ ;  /* 0x0000001165867c24 */ /* 0x001fe2000f8e02ff */
[----:B------:R-:W-:-:S03]  /*5a20*/  LOP3.LUT R101, R0, 0x20, RZ, 0xfc, !PT ;  /* 0x0000002000657812 */ /* 0x000fc600078efcff */
[----:B------:R-:W-:Y:S01]  /*5a30*/  IMAD.WIDE R134, R134, 0x2, R132 ;  /* 0x0000000286867825 */ /* 0x000fe200078e0284 */
[----:B------:R-:W-:-:S03]  /*5a40*/  ISETP.GE.AND P0, PT, R101, UR16, PT ;  /* 0x0000001065007c0c */ /* 0x000fc6000bf06270 */
[----:B------:R-:W-:Y:S01]  /*5a50*/  IMAD R101, R103, UR17, RZ ;  /* 0x0000001167657c24 */ /* 0x000fe2000f8e02ff */
[----:B------:R0:W5:Y:S01]  /*5a60*/  @!P3 LDG.E.U16 R129, desc[UR14][R134.64] ;  /* 0x0000000e8681b981 */ /* 0x000162000c1e1500 */
[----:B------:R-:W-:Y:S01]  /*5a70*/  LOP3.LUT R103, R0, 0x28, RZ, 0xfc, !PT ;  /* 0x0000002800677812 */ /* 0x000fe200078efcff */
[----:B------:R-:W-:Y:S01]  /*5a80*/  IMAD R111, R111, UR4, RZ ;  /* 0x000000046f6f7c24 */ /* 0x000fe2000f8e02ff */
[----:B------:R-:W-:Y:S01]  /*5a90*/  ULDC UR4, c[0x0][0x238] ;  /* 0x00008e0000047ab9 */ /* 0x000fe20000000800 */
[----:B0-----:R-:W-:Y:S01]  /*5aa0*/  IMAD.WIDE R134, R101, 0x2, R132 ;  /* 0x0000000265867825 */ /* 0x001fe200078e0284 */
[----:B------:R-:W-:-:S04]  /*5ab0*/  ISETP.GE.AND P1, PT, R103, UR16, PT ;  /* 0x0000001067007c0c */ /* 0x000fc8000bf26270 */
[----:B------:R0:W5:Y:S01]  /*5ac0*/  @!P2 LDG.E.U16 R141, desc[UR14][R134.64] ;  /* 0x0000000e868da981 */ /* 0x000162000c1e1500 */
[C---:B------:R-:W-:Y:S01]  /*5ad0*/  LOP3.LUT R101, R0.reuse, 0x30, RZ, 0xfc, !PT ;  /* 0x0000003000657812 */ /* 0x040fe200078efcff */
[----:B------:R-:W-:Y:S01]  /*5ae0*/  IMAD R125, R125, UR5, RZ ;  /* 0x000000057d7d7c24 */ /* 0x000fe2000f8e02ff */
[----:B------:R-:W-:Y:S01]  /*5af0*/  ULDC UR5, c[0x0][0x238] ;  /* 0x00008e0000057ab9 */ /* 0x000fe20000000800 */
[----:B0-----:R-:W-:Y:S01]  /*5b00*/  IMAD.WIDE R134, R111, 0x2, R132 ;  /* 0x000000026f867825 */ /* 0x001fe200078e0284 */
[----:B------:R-:W-:-:S04]  /*5b10*/  LOP3.LUT R111, R0, 0x30, RZ, 0xfc, !PT ;  /* 0x00000030006f7812 */ /* 0x000fc800078efcff */
[----:B------:R0:W5:Y:S01]  /*5b20*/  @!P0 LDG.E.U16 R173, desc[UR14][R134.64] ;  /* 0x0000000e86ad8981 */ /* 0x000162000c1e1500 */
[----:B------:R-:W-:Y:S01]  /*5b30*/  ISETP.GE.AND P0, PT, R101, UR16, PT ;  /* 0x0000001065007c0c */ /* 0x000fe2000bf06270 */
[----:B------:R-:W-:Y:S02]  /*5b40*/  IMAD R111, R111, UR4, RZ ;  /* 0x000000046f6f7c24 */ /* 0x000fe4000f8e02ff */
[----:B0-----:R-:W-:Y:S01]  /*5b50*/  IMAD.WIDE R134, R125, 0x2, R132 ;  /* 0x000000027d867825 */ /* 0x001fe200078e0284 */
[----:B------:R-:W-:Y:S01]  /*5b60*/  LOP3.LUT R101, R0, 0x1e, RZ, 0xfc, !PT ;  /* 0x0000001e00657812 */ /* 0x000fe200078efcff */
[----:B------:R-:W-:-:S03]  /*5b70*/  ULDC UR4, c[0x0][0x238] ;  /* 0x00008e0000047ab9 */ /* 0x000fc60000000800 */
[----:B------:R0:W5:Y:S01]  /*5b80*/  @!P1 LDG.E.U16 R169, desc[UR14][R134.64] ;  /* 0x0000000e86a99981 */ /* 0x000162000c1e1500 */
[----:B------:R-:W-:Y:S01]  /*5b90*/  LOP3.LUT R125, R0, 0x1e, RZ, 0xfc, !PT ;  /* 0x0000001e007d7812 */ /* 0x000fe200078efcff */
[----:B0-----:R-:W-:-:S05]  /*5ba0*/  IMAD.WIDE R134, R111, 0x2, R132 ;  /* 0x000000026f867825 */ /* 0x001fca00078e0284 */
[----:B------:R0:W5:Y:S01]  /*5bb0*/  @!P0 LDG.E.U16 R167, desc[UR14][R134.64] ;  /* 0x0000000e86a78981 */ /* 0x000162000c1e1500 */
[----:B------:R-:W-:Y:S01]  /*5bc0*/  ISETP.GE.AND P0, PT, R101, UR16, PT ;  /* 0x0000001065007c0c */ /* 0x000fe2000bf06270 */
[----:B------:R-:W-:Y:S01]  /*5bd0*/  IMAD R125, R125, UR5, RZ ;  /* 0x000000057d7d7c24 */ /* 0x000fe2000f8e02ff */
[C---:B------:R-:W-:Y:S01]  /*5be0*/  LOP3.LUT R101, R0.reuse, 0x38, RZ, 0xfc, !PT ;  /* 0x0000003800657812 */ /* 0x040fe200078efcff */
[----:B------:R-:W-:Y:S01]  /*5bf0*/  ULDC UR5, c[0x0][0x238] ;  /* 0x00008e0000057ab9 */ /* 0x000fe20000000800 */
[----:B------:R-:W-:Y:S02]  /*5c00*/  PRMT R137, RZ, 0x7610, R137 ;  /* 0x00007610ff897816 */ /* 0x000fe40000000089 */
[C---:B------:R-:W-:Y:S02]  /*5c10*/  LOP3.LUT R111, R0.reuse, 0x38, RZ, 0xfc, !PT ;  /* 0x00000038006f7812 */ /* 0x040fe400078efcff */
[----:B------:R-:W-:Y:S01]  /*5c20*/  ISETP.GE.AND P1, PT, R101, UR16, PT ;  /* 0x0000001065007c0c */ /* 0x000fe2000bf26270 */
[----:B0-----:R-:W-:Y:S01]  /*5c30*/  IMAD.WIDE R134, R125, 0x2, R132 ;  /* 0x000000027d867825 */ /* 0x001fe200078e0284 */
[----:B------:R-:W-:-:S02]  /*5c40*/  LOP3.LUT R101, R0, 0x22, RZ, 0xfc, !PT ;  /* 0x0000002200657812 */ /* 0x000fc400078efcff */
[C---:B------:R-:W-:Y:S01]  /*5c50*/  LOP3.LUT R125, R0.reuse, 0x22, RZ, 0xfc, !PT ;  /* 0x00000022007d7812 */ /* 0x040fe200078efcff */
[----:B------:R-:W-:Y:S01]  /*5c60*/  IMAD R111, R111, UR4, RZ ;  /* 0x000000046f6f7c24 */ /* 0x000fe2000f8e02ff */
[----:B------:R0:W5:Y:S01]  /*5c70*/  @!P0 LDG.E.U16 R137, desc[UR14][R134.64] ;  /* 0x0000000e86898981 */ /* 0x000162000c1e1500 */
[----:B------:R-:W-:Y:S01]  /*5c80*/  ISETP.GE.AND P0, PT, R101, UR16, PT ;  /* 0x0000001065007c0c */ /* 0x000fe2000bf06270 */
[----:B------:R-:W-:Y:S01]  /*5c90*/  ULDC UR4, c[0x0][0x238] ;  /* 0x00008e0000047ab9 */ /* 0x000fe20000000800 */
[C---:B------:R-:W-:Y:S01]  /*5ca0*/  LOP3.LUT R101, R0.reuse, 0x24, RZ, 0xfc, !PT ;  /* 0x0000002400657812 */ /* 0x040fe200078efcff */
[----:B------:R-:W-:Y:S01]  /*5cb0*/  IMAD R125, R125, UR5, RZ ;  /* 0x000000057d7d7c24 */ /* 0x000fe2000f8e02ff */
[----:B------:R-:W-:Y:S01]  /*5cc0*/  ULDC UR5, c[0x0][0x238] ;  /* 0x00008e0000057ab9 */ /* 0x000fe20000000800 */
[----:B0-----:R-:W-:Y:S01]  /*5cd0*/  IMAD.WIDE R134, R111, 0x2, R132 ;  /* 0x000000026f867825 */ /* 0x001fe200078e0284 */
[----:B------:R-:W-:-:S04]  /*5ce0*/  LOP3.LUT R111, R0, 0x24, RZ, 0xfc, !PT ;  /* 0x00000024006f7812 */ /* 0x000fc800078efcff */
[----:B------:R0:W5:Y:S01]  /*5cf0*/  @!P1 LDG.E.U16 R171, desc[UR14][R134.64] ;  /* 0x0000000e86ab9981 */ /* 0x000162000c1e1500 */
[----:B------:R-:W-:Y:S02]  /*5d00*/  ISETP.GE.AND P1, PT, R101, UR16, PT ;  /* 0x0000001065007c0c */ /* 0x000fe4000bf26270 */
[C---:B------:R-:W-:Y:S01]  /*5d10*/  LOP3.LUT R101, R0.reuse, 0x26, RZ, 0xfc, !PT ;  /* 0x0000002600657812 */ /* 0x040fe200078efcff */
[----:B------:R-:W-:Y:S01]  /*5d20*/  IMAD R111, R111, UR4, RZ ;  /* 0x000000046f6f7c24 */ /* 0x000fe2000f8e02ff */
[----:B------:R-:W-:Y:S01]  /*5d30*/  PRMT R136, RZ, 0x7610, R136 ;  /* 0x00007610ff887816 */ /* 0x000fe20000000088 */
[----:B------:R-:W-:Y:S01]  /*5d40*/  ULDC UR4, c[0x0][0x238] ;  /* 0x00008e0000047ab9 */ /* 0x000fe20000000800 */
[----:B0-----:R-:W-:Y:S01]  /*5d50*/  IMAD.WIDE R134, R125, 0x2, R132 ;  /* 0x000000027d867825 */ /* 0x001fe200078e0284 */
[----:B------:R-:W-:-:S04]  /*5d60*/  LOP3.LUT R125, R0, 0x26, RZ, 0xfc, !PT ;  /* 0x00000026007d7812 */ /* 0x000fc800078efcff */
[----:B------:R0:W5:Y:S01]  /*5d70*/  @!P0 LDG.E.U16 R159, desc[UR14][R134.64] ;  /* 0x0000000e869f8981 */ /* 0x000162000c1e1500 */
[----:B------:R-:W-:Y:S01]  /*5d80*/  ISETP.GE.AND P0, PT, R101, UR16, PT ;  /* 0x0000001065007c0c */ /* 0x000fe2000bf06270 */
[----:B------:R-:W-:Y:S01]  /*5d90*/  IMAD R125, R125, UR5, RZ ;  /* 0x000000057d7d7c24 */ /* 0x000fe2000f8e02ff */
[C---:B------:R-:W-:Y:S01]  /*5da0*/  LOP3.LUT R101, R0.reuse, 0x2a, RZ, 0xfc, !PT ;  /* 0x0000002a00657812 */ /* 0x040fe200078efcff */
[----:B------:R-:W-:Y:S01]  /*5db0*/  ULDC UR5, c[0x0][0x238] ;  /* 0x00008e0000057ab9 */ /* 0x000fe20000000800 */
[----:B0-----:R-:W-:Y:S01]  /*5dc0*/  IMAD.WIDE R134, R111, 0x2, R132 ;  /* 0x000000026f867825 */ /* 0x001fe200078e0284 */
[----:B------:R-:W-:-:S04]  /*5dd0*/  LOP3.LUT R111, R0, 0x2a, RZ, 0xfc, !PT ;  /* 0x0000002a006f7812 */ /* 0x000fc800078efcff */
[----:B------:R0:W5:Y:S01]  /*5de0*/  @!P1 LDG.E.U16 R149, desc[UR14][R134.64] ;  /* 0x0000000e86959981 */ /* 0x000162000c1e1500 */
[----:B------:R-:W-:Y:S02]  /*5df0*/  ISETP.GE.AND P1, PT, R101, UR16, PT ;  /* 0x0000001065007c0c */ /* 0x000fe4000bf26270 */
[C---:B------:R-:W-:Y:S01]  /*5e00*/  LOP3.LUT R101, R0.reuse, 0x32, RZ, 0xfc, !PT ;  /* 0x0000003200657812 */ /* 0x040fe200078efcff */
[----:B------:R-:W-:Y:S01]  /*5e10*/  IMAD R111, R111, UR4, RZ ;  /* 0x000000046f6f7c24 */ /* 0x000fe2000f8e02ff */
        /* <DEDUP_REMOVED lines=20> */
[----:B------:R-:W-:Y:S01]  /*5f60*/  LOP3.LUT R101, R0, 0x2e, RZ, 0xfc, !PT ;  /* 0x0000002e00657812 */ /* 0x000fe200078efcff */
[----:B0-----:R-:W-:-:S05]  /*5f70*/  IMAD.WIDE R134, R111, 0x2, R132 ;  /* 0x000000026f867825 */ /* 0x001fca00078e0284 */
[----:B------:R0:W5:Y:S01]  /*5f80*/  @!P1 LDG.E.U16 R161, desc[UR14][R134.64] ;  /* 0x0000000e86a19981 */ /* 0x000162000c1e1500 */
[----:B------:R-:W-:Y:S02]  /*5f90*/  ISETP.GE.AND P1, PT, R101, UR16, PT ;  /* 0x0000001065007c0c */ /* 0x000fe4000bf26270 */
[C---:B------:R-:W-:Y:S01]  /*5fa0*/  LOP3.LUT R101, R0.reuse, 0x34, RZ, 0xfc, !PT ;  /* 0x0000003400657812 */ /* 0x040fe200078efcff */
[----:B0-----:R-:W-:Y:S01]  /*5fb0*/  IMAD.WIDE R134, R125, 0x2, R132 ;  /* 0x000000027d867825 */ /* 0x001fe200078e0284 */
[----:B------:R-:W-:-:S04]  /*5fc0*/  LOP3.LUT R111, R0, 0x2e, RZ, 0xfc, !PT ;  /* 0x0000002e006f7812 */ /* 0x000fc800078efcff */
[----:B------:R0:W5:Y:S01]  /*5fd0*/  @!P0 LDG.E.U16 R153, desc[UR14][R134.64] ;  /* 0x0000000e86998981 */ /* 0x000162000c1e1500 */
[----:B------:R-:W-:Y:S02]  /*5fe0*/  ISETP.GE.AND P0, PT, R101, UR16, PT ;  /* 0x0000001065007c0c */ /* 0x000fe4000bf06270 */
[----:B------:R-:W-:Y:S02]  /*5ff0*/  LOP3.LUT R101, R0, 0x36, RZ, 0xfc, !PT ;  /* 0x0000003600657812 */ /* 0x000fe400078efcff */
[----:B------:R-:W5:Y:S01]  /*6000*/  LDL.LU R0, [R1+0x38] ;  /* 0x0000380001007983 */ /* 0x000f620000300800 */
[----:B------:R-:W-:Y:S01]  /*6010*/  IMAD R111, R111, UR4, RZ ;  /* 0x000000046f6f7c24 */ /* 0x000fe2000f8e02ff */
[----:B------:R-:W-:Y:S01]  /*6020*/  PRMT R131, RZ, 0x7610, R131 ;  /* 0x00007610ff837816 */ /* 0x000fe20000000083 */
[----:B------:R-:W-:Y:S02]  /*6030*/  ULDC UR4, c[0x0][0x238] ;  /* 0x00008e0000047ab9 */ /* 0x000fe40000000800 */
[----:B0-----:R-:W-:-:S02]  /*6040*/  IMAD.WIDE R134, R111, 0x2, R132 ;  /* 0x000000026f867825 */ /* 0x001fc400078e0284 */
[----:B------:R-:W0:Y:S01]  /*6050*/  S2R R111, SR_TID.X ;  /* 0x00000000006f7919 */ /* 0x000e220000002100 */
[----:B------:R-:W1:Y:S01]  /*6060*/  S2R R176, SR_TID.X ;  /* 0x0000000000b07919 */ /* 0x000e620000002100 */
[----:B------:R-:W-:Y:S01]  /*6070*/  PRMT R155, RZ, 0x7610, R155 ;  /* 0x00007610ff9b7816 */ /* 0x000fe2000000009b */
[----:B------:R2:W5:Y:S01]  /*6080*/  @!P1 LDG.E.U16 R131, desc[UR14][R134.64] ;  /* 0x0000000e86839981 */ /* 0x000562000c1e1500 */
[----:B------:R-:W-:Y:S02]  /*6090*/  ISETP.GE.AND P1, PT, R101, UR16, PT ;  /* 0x0000001065007c0c */ /* 0x000fe4000bf26270 */
[--C-:B0-----:R-:W-:Y:S02]  /*60a0*/  SHF.R.U32.HI R125, RZ, 0x6, R111.reuse ;  /* 0x00000006ff7d7819 */ /* 0x101fe4000001166f */
[----:B------:R-:W-:Y:S02]  /*60b0*/  SHF.R.U32.HI R111, RZ, 0x6, R111 ;  /* 0x00000006ff6f7819 */ /* 0x000fe4000001166f */
[----:B------:R-:W-:-:S02]  /*60c0*/  SGXT.U32 R125, R125, 0x1 ;  /* 0x000000017d7d781a */ /* 0x000fc40000000000 */
[----:B------:R-:W-:Y:S02]  /*60d0*/  SGXT.U32 R111, R111, 0x1 ;  /* 0x000000016f6f781a */ /* 0x000fe40000000000 */
[----:B------:R-:W-:Y:S02]  /*60e0*/  LOP3.LUT R125, R125, 0x34, RZ, 0xfc, !PT ;  /* 0x000000347d7d7812 */ /* 0x000fe400078efcff */
[----:B------:R-:W-:-:S03]  /*60f0*/  LOP3.LUT R111, R111, 0x36, RZ, 0xfc, !PT ;  /* 0x000000366f6f7812 */ /* 0x000fc600078efcff */
[----:B------:R-:W-:Y:S01]  /*6100*/  IMAD R125, R125, UR4, RZ ;  /* 0x000000047d7d7c24 */ /* 0x000fe2000f8e02ff */
[----:B------:R-:W-:-:S03]  /*6110*/  ULDC UR4, c[0x0][0x238] ;  /* 0x00008e0000047ab9 */ /* 0x000fc60000000800 */
[----:B--2---:R-:W-:Y:S01]  /*6120*/  IMAD.WIDE R134, R125, 0x2, R132 ;  /* 0x000000027d867825 */ /* 0x004fe200078e0284 */
[----:B------:R-:W-:-:S03]  /*6130*/  PRMT R147, RZ, 0x7610, R147 ;  /* 0x00007610ff937816 */ /* 0x000fc60000000093 */
[----:B------:R-:W-:Y:S01]  /*6140*/  IMAD R111, R111, UR4, RZ ;  /* 0x000000046f6f7c24 */ /* 0x000fe2000f8e02ff */
[----:B------:R0:W2:Y:S03]  /*6150*/  @!P0 LDG.E.U16 R155, desc[UR14][R134.64] ;  /* 0x0000000e869b8981 */ /* 0x0000a6000c1e1500 */
[----:B0-----:R-:W-:-:S05]  /*6160*/  IMAD.WIDE R134, R111, 0x2, R132 ;  /* 0x000000026f867825 */ /* 0x001fca00078e0284 */
[----:B------:R0:W2:Y:S01]  /*6170*/  @!P1 LDG.E.U16 R147, desc[UR14][R134.64] ;  /* 0x0000000e86939981 */ /* 0x0000a2000c1e1500 */
[----:B-1----:R-:W-:-:S04]  /*6180*/  LOP3.LUT R111, R176, 0x3f, RZ, 0xc0, !PT ;  /* 0x0000003fb06f7812 */ /* 0x002fc800078ec0ff */
[----:B------:R-:W-:Y:S02]  /*6190*/  ISETP.GE.AND P0, PT, R111, UR16, PT ;  /* 0x000000106f007c0c */ /* 0x000fe4000bf06270 */
[CC--:B------:R-:W-:Y:S02]  /*61a0*/  IADD3 RZ, P1, R20.reuse, R3.reuse, RZ ;  /* 0x0000000314ff7210 */ /* 0x0c0fe40007f3e0ff */
[----:B------:R-:W-:Y:S01]  /*61b0*/  PRMT R103, RZ, 0x7610, R103 ;  /* 0x00007610ff677816 */ /* 0x000fe20000000067 */
[----:B0-----:R-:W-:Y:S02]  /*61c0*/  IMAD.IADD R134, R20, 0x1, R3 ;  /* 0x0000000114867824 */ /* 0x001fe400078e0203 */
[----:B------:R-:W-:Y:S01]  /*61d0*/  IMAD.X R135, R218, 0x1, R2, P1 ;  /* 0x00000001da877824 */ /* 0x000fe200008e0602 */
[----:B------:R-:W-:Y:S01]  /*61e0*/  BAR.SYNC.DEFER_BLOCKING 0x0 ;  /* 0x0000000000007b1d */ /* 0x000fe20000010000 */
[----:B------:R-:W-:Y:S02]  /*61f0*/  IADD3 RZ, P1, R19, R3, RZ ;  /* 0x0000000313ff7210 */ /* 0x000fe40007f3e0ff */
[----:B------:R-:W-:-:S02]  /*6200*/  PRMT R127, RZ, 0x7610, R127 ;  /* 0x00007610ff7f7816 */ /* 0x000fc4000000007f */
[----:B------:R-:W-:Y:S02]  /*6210*/  PRMT R123, RZ, 0x7610, R123 ;  /* 0x00007610ff7b7816 */ /* 0x000fe4000000007b */
[----:B------:R-:W-:Y:S01]  /*6220*/  PRMT R105, RZ, 0x7610, R105 ;  /* 0x00007610ff697816 */ /* 0x000fe20000000069 */
[----:B------:R0:W2:Y:S02]  /*6230*/  @!P0 LDG.E.U16 R103, desc[UR14][R134.64] ;  /* 0x0000000e86678981 */ /* 0x0000a4000c1e1500 */
[----:B0-----:R-:W-:Y:S02]  /*6240*/  IMAD.IADD R134, R19, 0x1, R3 ;  /* 0x0000000113867824 */ /* 0x001fe400078e0203 */
[----:B------:R-:W-:Y:S01]  /*6250*/  IMAD.X R135, R216, 0x1, R2, P1 ;  /* 0x00000001d8877824 */ /* 0x000fe200008e0602 */
[----:B------:R-:W-:-:S04]  /*6260*/  IADD3 RZ, P1, R18, R3, RZ ;  /* 0x0000000312ff7210 */ /* 0x000fc80007f3e0ff */
[----:B------:R0:W2:Y:S02]  /*6270*/  @!P0 LDG.E.U16 R127, desc[UR14][R134.64] ;  /* 0x0000000e867f8981 */ /* 0x0000a4000c1e1500 */
[----:B0-----:R-:W-:Y:S02]  /*6280*/  IMAD.IADD R134, R18, 0x1, R3 ;  /* 0x0000000112867824 */ /* 0x001fe400078e0203 */
[----:B------:R-:W-:Y:S01]  /*6290*/  IMAD.X R135, R214, 0x1, R2, P1 ;  /* 0x00000001d6877824 */ /* 0x000fe200008e0602 */
[----:B------:R-:W-:-:S04]  /*62a0*/  IADD3 RZ, P1, R17, R3, RZ ;  /* 0x0000000311ff7210 */ /* 0x000fc80007f3e0ff */
[----:B------:R0:W2:Y:S01]  /*62b0*/  @!P0 LDG.E.U16 R123, desc[UR14][R134.64] ;  /* 0x0000000e867b8981 */ /* 0x0000a2000c1e1500 */
[----:B------:R-:W-:Y:S01]  /*62c0*/  PRMT R101, RZ, 0x7610, R101 ;  /* 0x00007610ff657816 */ /* 0x000fe20000000065 */
        /* <DEDUP_REMOVED lines=9> */
[----:B0-----:R-:W-:Y:S01]  /*6360*/  IMAD.X R135, R208, 0x1, R2, P1 ;  /* 0x00000001d0877824 */ /* 0x001fe200008e0602 */
[----:B------:R-:W-:Y:S01]  /*6370*/  LOP3.LUT P1, RZ, R176, 0x40, RZ, 0xc0, !PT ;  /* 0x00000040b0ff7812 */ /* 0x000fe2000782c0ff */
[----:B------:R-:W-:-:S03]  /*6380*/  IMAD.IADD R134, R15, 0x1, R3 ;  /* 0x000000010f867824 */ /* 0x000fc600078e0203 */
[----:B------:R-:W-:Y:S02]  /*6390*/  SEL R125, RZ, 0x90, !P1 ;  /* 0x00000090ff7d7807 */ /* 0x000fe40004800000 */
[----:B------:R-:W-:Y:S01]  /*63a0*/  IADD3 RZ, P1, R14, R3, RZ ;  /* 0x000000030eff7210 */ /* 0x000fe20007f3e0ff */
[----:B------:R0:W2:Y:S01]  /*63b0*/  @!P0 LDG.E.U16 R151, desc[UR14][R134.64] ;  /* 0x0000000e86978981 */ /* 0x0000a2000c1e1500 */
[----:B------:R-:W-:Y:S01]  /*63c0*/  IMAD.SHL.U32 R111, R111, 0x2, RZ ;  /* 0x000000026f6f7824 */ /* 0x000fe200078e00ff */
[----:B------:R-:W-:-:S04]  /*63d0*/  PRMT R121, RZ, 0x7610, R121 ;  /* 0x00007610ff797816 */ /* 0x000fc80000000079 */
[----:B------:R-:W-:Y:S01]  /*63e0*/  LOP3.LUT R125, R125, R111, RZ, 0x3c, !PT ;  /* 0x0000006f7d7d7212 */ /* 0x000fe200078e3cff */
[----:B0-----:R-:W-:Y:S02]  /*63f0*/  IMAD.IADD R134, R14, 0x1, R3 ;  /* 0x000000010e867824 */ /* 0x001fe400078e0203 */
[----:B------:R-:W-:Y:S01]  /*6400*/  IMAD.X R135, R206, 0x1, R2, P1 ;  /* 0x00000001ce877824 */ /* 0x000fe200008e0602 */
[C---:B------:R-:W-:Y:S02]  /*6410*/  IADD3 RZ, P1, R13.reuse, R3, RZ ;  /* 0x000000030dff7210 */ /* 0x040fe40007f3e0ff */
[----:B------:R-:W-:Y:S02]  /*6420*/  PRMT R111, RZ, 0x7610, R111 ;  /* 0x00007610ff6f7816 */ /* 0x000fe4000000006f */
[----:B------:R0:W2:Y:S04]  /*6430*/  @!P0 LDG.E.U16 R121, desc[UR14][R134.64] ;  /* 0x0000000e86798981 */ /* 0x0000a8000c1e1500 */
[----:B------:R1:W-:Y:S01]  /*6440*/  STS.U16 [R125+UR12+0x4400], R99 ;  /* 0x004400637d007988 */ /* 0x0003e2000800040c */
[----:B0-----:R-:W-:-:S02]  /*6450*/  IMAD.IADD R134, R13, 0x1, R3 ;  /* 0x000000010d867824 */ /* 0x001fc400078e0203 */
[--C-:B------:R-:W-:Y:S01]  /*6460*/  IMAD.X R135, R184, 0x1, R2.reuse, P1 ;  /* 0x00000001b8877824 */ /* 0x100fe200008e0602 */
[CC--:B------:R-:W-:Y:S02]  /*6470*/  IADD3 RZ, P1, R12.reuse, R3.reuse, RZ ;  /* 0x000000030cff7210 */ /* 0x0c0fe40007f3e0ff */
[----:B-1----:R-:W-:Y:S02]  /*6480*/  PRMT R99, RZ, 0x7610, R99 ;  /* 0x00007610ff637816 */ /* 0x002fe40000000063 */
[----:B------:R0:W2:Y:S01]  /*6490*/  @!P0 LDG.E.U16 R111, desc[UR14][R134.64] ;  /* 0x0000000e866f8981 */ /* 0x0000a2000c1e1500 */
[----:B------:R-:W-:Y:S01]  /*64a0*/  PRMT R157, RZ, 0x7610, R157 ;  /* 0x00007610ff9d7816 */ /* 0x000fe2000000009d */
        /* <DEDUP_REMOVED lines=8> */
[----:B------:R0:W2:Y:S04]  /*6530*/  @!P0 LDG.E.U16 R157, desc[UR14][R134.64] ;  /* 0x0000000e869d8981 */ /* 0x0000a8000c1e1500 */
[----:B---3--:R1:W-:Y:S01]  /*6540*/  STS.U16 [R125+UR12+0x4800], R109 ;  /* 0x0048006d7d007988 */ /* 0x0083e2000800040c */
[----:B0-----:R-:W-:Y:S02]  /*6550*/  IMAD.IADD R134, R5, 0x1, R3 ;  /* 0x0000000105867824 */ /* 0x001fe400078e0203 */
[----:B------:R-:W-:Y:S01]  /*6560*/  IMAD.X R135, R188, 0x1, R2, P1 ;  /* 0x00000001bc877824 */ /* 0x000fe200008e0602 */
[----:B------:R-:W-:Y:S02]  /*6570*/  IADD3 RZ, P1, R6, R3, RZ ;  /* 0x0000000306ff7210 */ /* 0x000fe40007f3e0ff */
[----:B-1----:R-:W-:-:S02]  /*6580*/  PRMT R109, RZ, 0x7610, R109 ;  /* 0x00007610ff6d7816 */ /* 0x002fc4000000006d */
[----:B------:R0:W3:Y:S04]  /*6590*/  @!P0 LDG.E.U16 R119, desc[UR14][R134.64] ;  /* 0x0000000e86778981 */ /* 0x0000e8000c1e1500 */
[----:B------:R1:W-:Y:S01]  /*65a0*/  STS.U16 [R125+UR12+0x4000], R97 ;  /* 0x004000617d007988 */ /* 0x0003e2000800040c */
[----:B0-----:R-:W-:Y:S02]  /*65b0*/  IMAD.IADD R134, R6, 0x1, R3 ;  /* 0x0000000106867824 */ /* 0x001fe400078e0203 */
[----:B------:R-:W-:Y:S01]  /*65c0*/  IMAD.X R135, R190, 0x1, R2, P1 ;  /* 0x00000001be877824 */ /* 0x000fe200008e0602 */
[----:B------:R-:W-:Y:S02]  /*65d0*/  IADD3 RZ, P1, R7, R3, RZ ;  /* 0x0000000307ff7210 */ /* 0x000fe40007f3e0ff */
[----:B-1----:R-:W-:-:S02]  /*65e0*/  PRMT R97, RZ, 0x7610, R97 ;  /* 0x00007610ff617816 */ /* 0x002fc40000000061 */
[----:B------:R0:W3:Y:S04]  /*65f0*/  @!P0 LDG.E.U16 R109, desc[UR14][R134.64] ;  /* 0x0000000e866d8981 */ /* 0x0000e8000c1e1500 */
[----:B----4-:R1:W-:Y:S01]  /*6600*/  STS.U16 [R125+UR12+0x4c00], R113 ;  /* 0x004c00717d007988 */ /* 0x0103e2000800040c */
[----:B0-----:R-:W-:Y:S02]  /*6610*/  IMAD.IADD R134, R7, 0x1, R3 ;  /* 0x0000000107867824 */ /* 0x001fe400078e0203 */
[----:B------:R-:W-:Y:S01]  /*6620*/  IMAD.X R135, R192, 0x1, R2, P1 ;  /* 0x00000001c0877824 */ /* 0x000fe200008e0602 */
[----:B------:R-:W-:Y:S01]  /*6630*/  IADD3 RZ, P1, R8, R3, RZ ;  /* 0x0000000308ff7210 */ /* 0x000fe20007f3e0ff */
[----:B-----5:R0:W-:Y:S01]  /*6640*/  STS.U16 [R125+UR12+0x5800], R167 ;  /* 0x005800a77d007988 */ /* 0x0201e2000800040c */
[----:B-1----:R-:W-:-:S03]  /*6650*/  LOP3.LUT R113, R125, 0x20, RZ, 0x3c, !PT ;  /* 0x000000207d717812 */ /* 0x002fc600078e3cff */
[----:B------:R1:W4:Y:S01]  /*6660*/  @!P0 LDG.E.U16 R97, desc[UR14][R134.64] ;  /* 0x0000000e86618981 */ /* 0x000322000c1e1500 */
[----:B0-----:R-:W-:-:S03]  /*6670*/  PRMT R167, RZ, 0x7610, R167 ;  /* 0x00007610ffa77816 */ /* 0x001fc600000000a7 */
[----:B------:R-:W-:Y:S01]  /*6680*/  STS.U16 [R125+UR12+0x5000], R173 ;  /* 0x005000ad7d007988 */ /* 0x000fe2000800040c */
[----:B-1----:R-:W-:Y:S02]  /*6690*/  IMAD.IADD R134, R8, 0x1, R3 ;  /* 0x0000000108867824 */ /* 0x002fe400078e0203 */
[----:B------:R-:W-:Y:S01]  /*66a0*/  IMAD.X R135, R201, 0x1, R2, P1 ;  /* 0x00000001c9877824 */ /* 0x000fe200008e0602 */
[C---:B------:R-:W-:Y:S01]  /*66b0*/  IADD3 RZ, P1, R9.reuse, R3, RZ ;  /* 0x0000000309ff7210 */ /* 0x040fe20007f3e0ff */
[----:B------:R-:W-:Y:S04]  /*66c0*/  STS.U16 [R125+UR12+0x5400], R169 ;  /* 0x005400a97d007988 */ /* 0x000fe8000800040c */
[----:B------:R-:W-:Y:S04]  /*66d0*/  STS.U16 [R125+UR12+0x5c00], R171 ;  /* 0x005c00ab7d007988 */ /* 0x000fe8000800040c */
[----:B------:R0:W-:Y:S04]  /*66e0*/  STS.U16 [R113+UR12+0x4100], R117 ;  /* 0x0041007571007988 */ /* 0x0001e8000800040c */
[----:B------:R1:W5:Y:S01]  /*66f0*/  @!P0 LDG.E.U16 R167, desc[UR14][R134.64] ;  /* 0x0000000e86a78981 */ /* 0x000362000c1e1500 */
[----:B0-----:R-:W-:Y:S01]  /*6700*/  PRMT R117, RZ, 0x7610, R117 ;  /* 0x00007610ff757816 */ /* 0x001fe20000000075 */
[----:B-1----:R-:W-:-:S02]  /*6710*/  IMAD.IADD R134, R9, 0x1, R3 ;  /* 0x0000000109867824 */ /* 0x002fc400078e0203 */
[--C-:B------:R-:W-:Y:S01]  /*6720*/  IMAD.X R135, R194, 0x1, R2.reuse, P1 ;  /* 0x00000001c2877824 */ /* 0x100fe200008e0602 */
[CC--:B------:R-:W-:Y:S01]  /*6730*/  IADD3 RZ, P1, R10.reuse, R3.reuse, RZ ;  /* 0x000000030aff7210 */ /* 0x0c0fe20007f3e0ff */
[----:B------:R0:W-:Y:S04]  /*6740*/  STS.U16 [R113+UR12+0x4500], R107 ;  /* 0x0045006b71007988 */ /* 0x0001e8000800040c */
[----:B------:R1:W4:Y:S01]  /*6750*/  @!P0 LDG.E.U16 R117, desc[UR14][R134.64] ;  /* 0x0000000e86758981 */ /* 0x000322000c1e1500 */
[----:B0-----:R-:W-:Y:S01]  /*6760*/  PRMT R107, RZ, 0x7610, R107 ;  /* 0x00007610ff6b7816 */ /* 0x001fe2000000006b */
[----:B-1----:R-:W-:Y:S02]  /*6770*/  IMAD.IADD R134, R10, 0x1, R3 ;  /* 0x000000010a867824 */ /* 0x002fe400078e0203 */
[----:B------:R-:W-:Y:S01]  /*6780*/  IMAD.X R135, R202, 0x1, R2, P1 ;  /* 0x00000001ca877824 */ /* 0x000fe200008e0602 */
[C---:B------:R-:W-:Y:S01]  /*6790*/  IADD3 RZ, P1, R11.reuse, R3, RZ ;  /* 0x000000030bff7210 */ /* 0x040fe20007f3e0ff */
[----:B------:R0:W-:Y:S04]  /*67a0*/  STS.U16 [R113+UR12+0x4900], R95 ;  /* 0x0049005f71007988 */ /* 0x0001e8000800040c */
[----:B------:R1:W4:Y:S01]  /*67b0*/  @!P0 LDG.E.U16 R107, desc[UR14][R134.64] ;  /* 0x0000000e866b8981 */ /* 0x000322000c1e1500 */
[----:B0-----:R-:W-:Y:S01]  /*67c0*/  PRMT R95, RZ, 0x7610, R95 ;  /* 0x00007610ff5f7816 */ /* 0x001fe2000000005f */
[----:B-1----:R-:W-:-:S02]  /*67d0*/  IMAD.IADD R134, R11, 0x1, R3 ;  /* 0x000000010b867824 */ /* 0x002fc400078e0203 */
[----:B------:R-:W-:-:S05]  /*67e0*/  IMAD.X R135, R196, 0x1, R2, P1 ;  /* 0x00000001c4877824 */ /* 0x000fca00008e0602 */
[----:B------:R0:W4:Y:S04]  /*67f0*/  @!P0 LDG.E.U16 R95, desc[UR14][R134.64] ;  /* 0x0000000e865f8981 */ /* 0x000128000c1e1500 */
[----:B------:R-:W-:Y:S01]  /*6800*/  STL [R1+0x14c], R0 ;  /* 0x00014c0001007387 */ /* 0x000fe20000100800 */
[----:B0-----:R-:W-:-:S03]  /*6810*/  IADD3 R134, P1, R0, R3, RZ ;  /* 0x0000000300867210 */ /* 0x001fc60007f3e0ff */
[----:B------:R0:W-:Y:S02]  /*6820*/  STL [R1+0x150], R222 ;  /* 0x000150de01007387 */ /* 0x0001e40000100800 */
[----:B------:R-:W-:Y:S02]  /*6830*/  IMAD.X R135, R222, 0x1, R2, P1 ;  /* 0x00000001de877824 */ /* 0x000fe400008e0602 */
[----:B0-----:R-:W3:Y:S01]  /*6840*/  LDL.LU R222, [R1+0x8] ;  /* 0x0000080001de7983 */ /* 0x001ee20000300800 */
[----:B------:R-:W-:-:S06]  /*6850*/  PRMT R169, RZ, 0x7610, R169 ;  /* 0x00007610ffa97816 */ /* 0x000fcc00000000a9 */
[----:B------:R0:W4:Y:S04]  /*6860*/  @!P0 LDG.E.U16 R169, desc[UR14][R134.64] ;  /* 0x0000000e86a98981 */ /* 0x000128000c1e1500 */
[----:B------:R1:W-:Y:S04]  /*6870*/  STL [R1+0x154], R128 ;  /* 0x0001548001007387 */ /* 0x0003e80000100800 */
[----:B------:R-:W5:Y:S01]  /*6880*/  LDL R171, [R1+0x24] ;  /* 0x0000240001ab7983 */ /* 0x000f620000100800 */
[----:B0-----:R-:W-:-:S03]  /*6890*/  IADD3 R134, P1, R177, R3, RZ ;  /* 0x00000003b1867210 */ /* 0x001fc60007f3e0ff */
[----:B------:R-:W4:Y:S02]  /*68a0*/  LDL R0, [R1+0x14] ;  /* 0x0000140001007983 */ /* 0x000f240000100800 */
[----:B------:R-:W-:Y:S02]  /*68b0*/  IMAD.X R135, R128, 0x1, R2, P1 ;  /* 0x0000000180877824 */ /* 0x000fe400008e0602 */
[----:B-1----:R-:W5:Y:S04]  /*68c0*/  LDL R128, [R1+0x34] ;  /* 0x0000340001807983 */ /* 0x002f680000100800 */
[----:B------:R0:W-:Y:S02]  /*68d0*/  STS.U16 [R113+UR12+0x5100], R159 ;  /* 0x0051009f71007988 */ /* 0x0001e4000800040c */
[----:B0-----:R-:W-:-:S02]  /*68e0*/  PRMT R159, RZ, 0x7610, R159 ;  /* 0x00007610ff9f7816 */ /* 0x001fc4000000009f */
[----:B------:R0:W-:Y:S04]  /*68f0*/  STS.U16 [R113+UR12+0x5500], R165 ;  /* 0x005500a571007988 */ /* 0x0001e8000800040c */
[----:B------:R1:W4:Y:S01]  /*6900*/  @!P0 LDG.E.U16 R159, desc[UR14][R134.64] ;  /* 0x0000000e869f8981 */ /* 0x000322000c1e1500 */
[----:B0-----:R-:W-:Y:S02]  /*6910*/  PRMT R165, RZ, 0x7610, R165 ;  /* 0x00007610ffa57816 */ /* 0x001fe400000000a5 */
[----:B-1----:R-:W-:-:S05]  /*6920*/  IADD3 R134, P1, R175, R3, RZ ;  /* 0x00000003af867210 */ /* 0x002fca0007f3e0ff */
[----:B------:R-:W-:Y:S01]  /*6930*/  IMAD.X R135, R120, 0x1, R2, P1 ;  /* 0x0000000178877824 */ /* 0x000fe200008e0602 */
[----:B------:R0:W-:Y:S04]  /*6940*/  STS.U16 [R113+UR12+0x5900], R163 ;  /* 0x005900a371007988 */ /* 0x0001e8000800040c */
[----:B------:R3:W4:Y:S01]  /*6950*/  @!P0 LDG.E.U16 R165, desc[UR14][R134.64] ;  /* 0x0000000e86a58981 */ /* 0x000722000c1e1500 */
[----:B0-----:R-:W-:-:S03]  /*6960*/  PRMT R163, RZ, 0x7610, R163 ;  /* 0x00007610ffa37816 */ /* 0x001fc600000000a3 */
[----:B------:R0:W-:Y:S04]  /*6970*/  STS.U16 [R113+UR12+0x4d00], R115 ;  /* 0x004d007371007988 */ /* 0x0001e8000800040c */
[----:B------:R-:W-:Y:S01]  /*6980*/  STS.U16 [R113+UR12+0x5d00], R161 ;  /* 0x005d00a171007988 */ /* 0x000fe2000800040c */
[----:B0-----:R-:W-:-:S05]  /*6990*/  LOP3.LUT R115, R125, 0x40, RZ, 0x3c, !PT ;  /* 0x000000407d737812 */ /* 0x001fca00078e3cff */
[----:B------:R0:W-:Y:S02]  /*69a0*/  STS.U16 [R115+UR12+0x4200], R145 ;  /* 0x0042009173007988 */ /* 0x0001e4000800040c */
[----:B0-----:R-:W-:Y:S02]  /*69b0*/  PRMT R145, RZ, 0x7610, R145 ;  /* 0x00007610ff917816 */ /* 0x001fe40000000091 */
[----:B------:R0:W-:Y:S02]  /*69c0*/  STS.U16 [R115+UR12+0x4600], R144 ;  /* 0x0046009073007988 */ /* 0x0001e4000800040c */
[----:B0-----:R-:W-:Y:S02]  /*69d0*/  PRMT R144, RZ, 0x7610, R144 ;  /* 0x00007610ff907816 */ /* 0x001fe40000000090 */
[----:B------:R0:W-:Y:S02]  /*69e0*/  STS.U16 [R115+UR12+0x4a00], R143 ;  /* 0x004a008f73007988 */ /* 0x0001e4000800040c */
[----:B0-----:R-:W-:-:S02]  /*69f0*/  PRMT R143, RZ, 0x7610, R143 ;  /* 0x00007610ff8f7816 */ /* 0x001fc4000000008f */
[----:B------:R0:W-:Y:S02]  /*6a00*/  STS.U16 [R115+UR12+0x4e00], R142 ;  /* 0x004e008e73007988 */ /* 0x0001e4000800040c */
[----:B0-----:R-:W-:Y:S02]  /*6a10*/  PRMT R142, RZ, 0x7610, R142 ;  /* 0x00007610ff8e7816 */ /* 0x001fe4000000008e */
[----:B------:R0:W-:Y:S02]  /*6a20*/  STS.U16 [R115+UR12+0x5200], R149 ;  /* 0x0052009573007988 */ /* 0x0001e4000800040c */
[----:B0-----:R-:W-:Y:S02]  /*6a30*/  PRMT R149, RZ, 0x7610, R149 ;  /* 0x00007610ff957816 */ /* 0x001fe40000000095 */
[----:B------:R0:W-:Y:S02]  /*6a40*/  STS.U16 [R115+UR12+0x5600], R153 ;  /* 0x0056009973007988 */ /* 0x0001e4000800040c */
[----:B0-----:R-:W-:-:S02]  /*6a50*/  PRMT R153, RZ, 0x7610, R153 ;  /* 0x00007610ff997816 */ /* 0x001fc40000000099 */
[----:B--2---:R0:W-:Y:S02]  /*6a60*/  STS.U16 [R115+UR12+0x5a00], R155 ;  /* 0x005a009b73007988 */ /* 0x0041e4000800040c */
[----:B0-----:R-:W-:Y:S02]  /*6a70*/  PRMT R155, RZ, 0x7610, R155 ;  /* 0x00007610ff9b7816 */ /* 0x001fe4000000009b */
[----:B------:R-:W-:Y:S02]  /*6a80*/  PRMT R161, RZ, 0x7610, R161 ;  /* 0x00007610ffa17816 */ /* 0x000fe400000000a1 */
[----:B---3--:R-:W-:-:S05]  /*6a90*/  IADD3 R134, P1, R222, R3, RZ ;  /* 0x00000003de867210 */ /* 0x008fca0007f3e0ff */
[----:B------:R-:W-:-:S05]  /*6aa0*/  IMAD.X R135, R112, 0x1, R2, P1 ;  /* 0x0000000170877824 */ /* 0x000fca00008e0602 */
[----:B------:R0:W2:Y:S02]  /*6ab0*/  @!P0 LDG.E.U16 R163, desc[UR14][R134.64] ;  /* 0x0000000e86a38981 */ /* 0x0000a4000c1e1500 */
[----:B0-----:R-:W-:-:S05]  /*6ac0*/  IADD3 R134, P1, R251, R3, RZ ;  /* 0x00000003fb867210 */ /* 0x001fca0007f3e0ff */
[----:B------:R-:W-:-:S05]  /*6ad0*/  IMAD.X R135, R104, 0x1, R2, P1 ;  /* 0x0000000168877824 */ /* 0x000fca00008e0602 */
[----:B------:R0:W3:Y:S02]  /*6ae0*/  @!P0 LDG.E.U16 R145, desc[UR14][R134.64] ;  /* 0x0000000e86918981 */ /* 0x0000e4000c1e1500 */
        /* <DEDUP_REMOVED lines=21> */
[----:B-----5:R-:W-:Y:S02]  /*6c40*/  IADD3 R134, P1, R128, R3, RZ ;  /* 0x0000000380867210 */ /* 0x020fe40007f3e0ff */
[----:B------:R-:W5:Y:S04]  /*6c50*/  LDL.LU R128, [R1+0x4] ;  /* 0x0000040001807983 */ /* 0x000f680000300800 */
[----:B------:R0:W-:Y:S01]  /*6c60*/  STS.U16 [R115+UR12+0x5e00], R141 ;  /* 0x005e008d73007988 */ /* 0x0001e2000800040c */
[----:B------:R-:W-:-:S03]  /*6c70*/  IMAD.X R135, R221, 0x1, R2, P1 ;  /* 0x00000001dd877824 */ /* 0x000fc600008e0602 */
[----:B------:R-:W2:Y:S04]  /*6c80*/  LDL R175, [R1+0x30] ;  /* 0x0000300001af7983 */ /* 0x000ea80000100800 */
[----:B------:R-:W3:Y:S01]  /*6c90*/  LDL R173, [R1+0x20] ;  /* 0x0000200001ad7983 */ /* 0x000ee20000100800 */
[----:B0-----:R-:W-:-:S05]  /*6ca0*/  LOP3.LUT R141, R125, 0x60, RZ, 0x3c, !PT ;  /* 0x000000607d8d7812 */ /* 0x001fca00078e3cff */
[----:B------:R0:W-:Y:S02]  /*6cb0*/  STS.U16 [R141+UR12+0x4700], R139 ;  /* 0x0047008b8d007988 */ /* 0x0001e4000800040c */
[----:B0-----:R-:W-:Y:S02]  /*6cc0*/  PRMT R139, RZ, 0x7610, R139 ;  /* 0x00007610ff8b7816 */ /* 0x001fe4000000008b */
[----:B------:R0:W-:Y:S04]  /*6cd0*/  STS.U16 [R141+UR12+0x4b00], R138 ;  /* 0x004b008a8d007988 */ /* 0x0001e8000800040c */
[----:B------:R1:W3:Y:S01]  /*6ce0*/  @!P0 LDG.E.U16 R139, desc[UR14][R134.64] ;  /* 0x0000000e868b8981 */ /* 0x0002e2000c1e1500 */
[----:B0-----:R-:W-:Y:S02]  /*6cf0*/  PRMT R138, RZ, 0x7610, R138 ;  /* 0x00007610ff8a7816 */ /* 0x001fe4000000008a */
[----:B-1----:R-:W-:-:S02]  /*6d00*/  IADD3 R134, P1, R171, R3, RZ ;  /* 0x00000003ab867210 */ /* 0x002fc40007f3e0ff */
[----:B------:R-:W3:Y:S03]  /*6d10*/  LDL.LU R171, [R1] ;  /* 0x0000000001ab7983 */ /* 0x000ee60000300800 */
[----:B------:R-:W-:-:S05]  /*6d20*/  IMAD.X R135, R126, 0x1, R2, P1 ;  /* 0x000000017e877824 */ /* 0x000fca00008e0602 */
[----:B------:R4:W3:Y:S02]  /*6d30*/  @!P0 LDG.E.U16 R138, desc[UR14][R134.64] ;  /* 0x0000000e868a8981 */ /* 0x0008e4000c1e1500 */
[----:B----4-:R-:W-:Y:S02]  /*6d40*/  IADD3 R134, P1, R0, R3, RZ ;  /* 0x0000000300867210 */ /* 0x010fe40007f3e0ff */
[----:B------:R-:W4:Y:S04]  /*6d50*/  LDL.LU R0, [R1+0x10] ;  /* 0x0000100001007983 */ /* 0x000f280000300800 */
[----:B------:R0:W-:Y:S01]  /*6d60*/  STS.U16 [R141+UR12+0x4f00], R137 ;  /* 0x004f00898d007988 */ /* 0x0001e2000800040c */
[----:B------:R-:W-:Y:S01]  /*6d70*/  IMAD.X R135, R118, 0x1, R2, P1 ;  /* 0x0000000176877824 */ /* 0x000fe200008e0602 */
[----:B0-----:R-:W-:-:S02]  /*6d80*/  PRMT R137, RZ, 0x7610, R137 ;  /* 0x00007610ff897816 */ /* 0x001fc40000000089 */
[----:B------:R0:W-:Y:S04]  /*6d90*/  STS.U16 [R141+UR12+0x5300], R136 ;  /* 0x005300888d007988 */ /* 0x0001e8000800040c */
[----:B------:R5:W3:Y:S01]  /*6da0*/  @!P0 LDG.E.U16 R137, desc[UR14][R134.64] ;  /* 0x0000000e86898981 */ /* 0x000ae2000c1e1500 */
[----:B0-----:R-:W-:-:S03]  /*6db0*/  PRMT R136, RZ, 0x7610, R136 ;  /* 0x00007610ff887816 */ /* 0x001fc60000000088 */
        /* <DEDUP_REMOVED lines=10> */
[----:B------:R-:W-:Y:S01]  /*6e60*/  PRMT R147, RZ, 0x7610, R147 ;  /* 0x00007610ff937816 */ /* 0x000fe20000000093 */
[----:B------:R0:W-:Y:S02]  /*6e70*/  STS.U16 [R125+UR12+0x3400], R151 ;  /* 0x003400977d007988 */ /* 0x0001e4000800040c */
[----:B0-----:R-:W-:-:S02]  /*6e80*/  PRMT R151, RZ, 0x7610, R151 ;  /* 0x00007610ff977816 */ /* 0x001fc40000000097 */
[----:B------:R0:W-:Y:S02]  /*6e90*/  STS.U16 [R125+UR12+0x3800], R157 ;  /* 0x0038009d7d007988 */ /* 0x0001e4000800040c */
[----:B0-----:R-:W-:Y:S02]  /*6ea0*/  PRMT R157, RZ, 0x7610, R157 ;  /* 0x00007610ff9d7816 */ /* 0x001fe4000000009d */
[----:B------:R0:W-:Y:S02]  /*6eb0*/  STS.U16 [R125+UR12+0x3c00], R167 ;  /* 0x003c00a77d007988 */ /* 0x0001e4000800040c */
[----:B0-----:R-:W-:Y:S02]  /*6ec0*/  PRMT R167, RZ, 0x7610, R167 ;  /* 0x00007610ffa77816 */ /* 0x001fe400000000a7 */
[----:B------:R0:W-:Y:S01]  /*6ed0*/  STS.U16 [R125+UR12+0x400], R159 ;  /* 0x0004009f7d007988 */ /* 0x0001e2000800040c */
[----:B-----5:R-:W-:-:S05]  /*6ee0*/  IADD3 R134, P1, R128, R3, RZ ;  /* 0x0000000380867210 */ /* 0x020fca0007f3e0ff */
[----:B------:R-:W-:-:S05]  /*6ef0*/  IMAD.X R135, R110, 0x1, R2, P1 ;  /* 0x000000016e877824 */ /* 0x000fca00008e0602 */
[----:B------:R1:W5:Y:S02]  /*6f00*/  @!P0 LDG.E.U16 R136, desc[UR14][R134.64] ;  /* 0x0000000e86888981 */ /* 0x000364000c1e1500 */
[----:B-1----:R-:W-:-:S05]  /*6f10*/  IADD3 R134, P1, R250, R3, RZ ;  /* 0x00000003fa867210 */ /* 0x002fca0007f3e0ff */
        /* <DEDUP_REMOVED lines=23> */
[----:B--2---:R-:W-:Y:S02]  /*7090*/  IADD3 R134, P1, R175, R3, RZ ;  /* 0x00000003af867210 */ /* 0x004fe40007f3e0ff */
[----:B------:R-:W2:Y:S03]  /*70a0*/  LDL.LU R175, [R1+0x2c] ;  /* 0x00002c0001af7983 */ /* 0x000ea60000300800 */
[----:B------:R-:W-:-:S05]  /*70b0*/  IMAD.X R135, R220, 0x1, R2, P1 ;  /* 0x00000001dc877824 */ /* 0x000fca00008e0602 */
[----:B------:R4:W5:Y:S01]  /*70c0*/  @!P0 LDG.E.U16 R167, desc[UR14][R134.64] ;  /* 0x0000000e86a78981 */ /* 0x000962000c1e1500 */
[----:B0-----:R-:W-:Y:S02]  /*70d0*/  PRMT R159, RZ, 0x7610, R159 ;  /* 0x00007610ff9f7816 */ /* 0x001fe4000000009f */
[----:B----4-:R-:W-:-:S05]  /*70e0*/  IADD3 R134, P1, R0, R3, RZ ;  /* 0x0000000300867210 */ /* 0x010fca0007f3e0ff */
[----:B------:R-:W-:-:S05]  /*70f0*/  IMAD.X R135, R116, 0x1, R2, P1 ;  /* 0x0000000174877824 */ /* 0x000fca00008e0602 */
[----:B------:R3:W4:Y:S02]  /*7100*/  @!P0 LDG.E.U16 R159, desc[UR14][R134.64] ;  /* 0x0000000e869f8981 */ /* 0x000724000c1e1500 */
[----:B---3--:R-:W-:Y:S02]  /*7110*/  IADD3 R134, P1, R173, R3, RZ ;  /* 0x00000003ad867210 */ /* 0x008fe40007f3e0ff */
[----:B------:R-:W3:Y:S04]  /*7120*/  LDL.LU R173, [R1+0x1c] ;  /* 0x00001c0001ad7983 */ /* 0x000ee80000300800 */
[----:B------:R0:W-:Y:S04]  /*7130*/  STS.U16 [R125+UR12], R169 ;  /* 0x000000a97d007988 */ /* 0x0001e8000800040c */
[----:B0-----:R-:W5:Y:S01]  /*7140*/  LDL.LU R169, [R1+0xc] ;  /* 0x00000c0001a97983 */ /* 0x001f620000300800 */
[----:B------:R-:W-:-:S03]  /*7150*/  IMAD.X R135, R124, 0x1, R2, P1 ;  /* 0x000000017c877824 */ /* 0x000fc600008e0602 */
[----:B------:R0:W-:Y:S02]  /*7160*/  STS.U16 [R125+UR12+0x800], R165 ;  /* 0x000800a57d007988 */ /* 0x0001e4000800040c */
[----:B0-----:R-:W-:Y:S02]  /*7170*/  PRMT R165, RZ, 0x7610, R165 ;  /* 0x00007610ffa57816 */ /* 0x001fe400000000a5 */
[----:B------:R0:W-:Y:S04]  /*7180*/  STS.U16 [R125+UR12+0xc00], R163 ;  /* 0x000c00a37d007988 */ /* 0x0001e8000800040c */
[----:B------:R1:W4:Y:S01]  /*7190*/  @!P0 LDG.E.U16 R165, desc[UR14][R134.64] ;  /* 0x0000000e86a58981 */ /* 0x000322000c1e1500 */
[----:B0-----:R-:W-:Y:S02]  /*71a0*/  PRMT R163, RZ, 0x7610, R163 ;  /* 0x00007610ffa37816 */ /* 0x001fe400000000a3 */
[----:B-1----:R-:W-:-:S05]  /*71b0*/  IADD3 R134, P1, R171, R3, RZ ;  /* 0x00000003ab867210 */ /* 0x002fca0007f3e0ff */
[----:B------:R-:W-:Y:S01]  /*71c0*/  IMAD.X R135, R108, 0x1, R2, P1 ;  /* 0x000000016c877824 */ /* 0x000fe200008e0602 */
        /* <DEDUP_REMOVED lines=39> */
[----:B------:R-:W-:-:S05]  /*7440*/  IMAD.X R135, R204, 0x1, R2, P1 ;  /* 0x00000001cc877824 */ /* 0x000fca00008e0602 */
[----:B------:R2:W4:Y:S01]  /*7450*/  @!P0 LDG.E.U16 R125, desc[UR14][R134.64] ;  /* 0x0000000e867d8981 */ /* 0x000522000c1e1500 */
[----:B------:R-:W-:-:S03]  /*7460*/  PRMT R161, RZ, 0x7610, R161 ;  /* 0x00007610ffa17816 */ /* 0x000fc600000000a1 */
[----:B------:R0:W-:Y:S02]  /*7470*/  STS.U16 [R113+UR12+0x3100], R123 ;  /* 0x0031007b71007988 */ /* 0x0001e4000800040c */
[----:B0-----:R-:W-:Y:S02]  /*7480*/  PRMT R123, RZ, 0x7610, R123 ;  /* 0x00007610ff7b7816 */ /* 0x001fe4000000007b */
[----:B------:R0:W-:Y:S01]  /*7490*/  STS.U16 [R113+UR12+0x3500], R121 ;  /* 0x0035007971007988 */ /* 0x0001e2000800040c */
[----:B--2---:R-:W-:-:S05]  /*74a0*/  IADD3 R134, P1, R175, R3, RZ ;  /* 0x00000003af867210 */ /* 0x004fca0007f3e0ff */
[----:B------:R-:W-:-:S05]  /*74b0*/  IMAD.X R135, R130, 0x1, R2, P1 ;  /* 0x0000000182877824 */ /* 0x000fca00008e0602 */
[----:B------:R3:W2:Y:S01]  /*74c0*/  @!P0 LDG.E.U16 R161, desc[UR14][R134.64] ;  /* 0x0000000e86a18981 */ /* 0x0006a2000c1e1500 */
[----:B0-----:R-:W-:-:S03]  /*74d0*/  PRMT R121, RZ, 0x7610, R121 ;  /* 0x00007610ff797816 */ /* 0x001fc60000000079 */
[----:B------:R0:W-:Y:S01]  /*74e0*/  STS.U16 [R113+UR12+0x3900], R119 ;  /* 0x0039007771007988 */ /* 0x0001e2000800040c */
[----:B---3--:R-:W-:-:S05]  /*74f0*/  IADD3 R134, P1, R173, R3, RZ ;  /* 0x00000003ad867210 */ /* 0x008fca0007f3e0ff */
[----:B------:R-:W-:-:S05]  /*7500*/  IMAD.X R135, R122, 0x1, R2, P1 ;  /* 0x000000017a877824 */ /* 0x000fca00008e0602 */
[----:B------:R5:W3:Y:S02]  /*7510*/  @!P0 LDG.E.U16 R123, desc[UR14][R134.64] ;  /* 0x0000000e867b8981 */ /* 0x000ae4000c1e1500 */
[----:B-----5:R-:W-:-:S05]  /*7520*/  IADD3 R134, P1, R169, R3, RZ ;  /* 0x00000003a9867210 */ /* 0x020fca0007f3e0ff */
[----:B------:R-:W-:-:S05]  /*7530*/  IMAD.X R135, R114, 0x1, R2, P1 ;  /* 0x0000000172877824 */ /* 0x000fca00008e0602 */
[----:B------:R1:W5:Y:S01]  /*7540*/  @!P0 LDG.E.U16 R121, desc[UR14][R134.64] ;  /* 0x0000000e86798981 */ /* 0x000362000c1e1500 */
[----:B0-----:R-:W-:Y:S02]  /*7550*/  PRMT R119, RZ, 0x7610, R119 ;  /* 0x00007610ff777816 */ /* 0x001fe40000000077 */
[----:B-1----:R-:W-:-:S05]  /*7560*/  IADD3 R134, P1, R252, R3, RZ ;  /* 0x00000003fc867210 */ /* 0x002fca0007f3e0ff */
[----:B------:R-:W-:Y:S01]  /*7570*/  IMAD.X R135, R106, 0x1, R2, P1 ;  /* 0x000000016a877824 */ /* 0x000fe200008e0602 */
[----:B------:R0:W-:Y:S04]  /*7580*/  STS.U16 [R113+UR12+0x3d00], R117 ;  /* 0x003d007571007988 */ /* 0x0001e8000800040c */
        /* <DEDUP_REMOVED lines=33> */
[----:B------:R-:W-:-:S05]  /*77a0*/  IMAD.X R135, R150, 0x1, R2, P1 ;  /* 0x0000000196877824 */ /* 0x000fca00008e0602 */
[----:B------:R-:W5:Y:S01]  /*77b0*/  @!P0 LDG.E.U16 R140, desc[UR14][R134.64] ;  /* 0x0000000e868c8981 */ /* 0x000f62000c1e1500 */
[----:B------:R-:W-:-:S03]  /*77c0*/  LOP3.LUT P0, RZ, R176, 0x40, RZ, 0xc0, !PT ;  /* 0x00000040b0ff7812 */ /* 0x000fc6000780c0ff */
[----:B------:R0:W-:Y:S04]  /*77d0*/  STS.U16 [R113+UR12+0x2100], R127 ;  /* 0x0021007f71007988 */ /* 0x0001e8000800040c */
[----:B------:R-:W-:Y:S01]  /*77e0*/  STS.U16 [R113+UR12+0x1900], R129 ;  /* 0x0019008171007988 */ /* 0x000fe2000800040c */
[----:B0-----:R-:W-:-:S03]  /*77f0*/  LOP3.LUT R127, R176, 0x3f, RZ, 0xc0, !PT ;  /* 0x0000003fb07f7812 */ /* 0x001fc600078ec0ff */
[----:B------:R-:W-:Y:S04]  /*7800*/  STS.U16 [R113+UR12+0x1d00], R141 ;  /* 0x001d008d71007988 */ /* 0x000fe8000800040c */
[----:B------:R-:W-:Y:S01]  /*7810*/  STS.U16 [R113+UR12+0x2500], R147 ;  /* 0x0025009371007988 */ /* 0x000fe2000800040c */
[----:B------:R-:W-:-:S03]  /*7820*/  IMAD.SHL.U32 R127, R127, 0x2, RZ ;  /* 0x000000027f7f7824 */ /* 0x000fc600078e00ff */
[----:B------:R-:W-:Y:S04]  /*7830*/  STS.U16 [R113+UR12+0x2900], R151 ;  /* 0x0029009771007988 */ /* 0x000fe8000800040c */
[----:B------:R0:W-:Y:S02]  /*7840*/  STS.U16 [R113+UR12+0x2d00], R157 ;  /* 0x002d009d71007988 */ /* 0x0001e4000800040c */
[----:B0-----:R-:W-:Y:S02]  /*7850*/  SEL R113, RZ, 0x90, !P0 ;  /* 0x00000090ff717807 */ /* 0x001fe40004000000 */
[----:B------:R0:W-:Y:S02]  /*7860*/  STS.U16 [R115+UR12+0x200], R167 ;  /* 0x000200a773007988 */ /* 0x0001e4000800040c */
[----:B------:R-:W-:-:S04]  /*7870*/  LOP3.LUT R113, R113, R127, RZ, 0x3c, !PT ;  /* 0x0000007f71717212 */ /* 0x000fc800078e3cff */
[C---:B0-----:R-:W-:Y:S02]  /*7880*/  LOP3.LUT R115, R113.reuse, 0x40, RZ, 0x3c, !PT ;  /* 0x0000004071737812 */ /* 0x041fe400078e3cff */
[----:B------:R-:W-:-:S03]  /*7890*/  LOP3.LUT R113, R113, 0x60, RZ, 0x3c, !PT ;  /* 0x0000006071717812 */ /* 0x000fc600078e3cff */
[----:B------:R-:W-:Y:S04]  /*78a0*/  STS.U16 [R115+UR12+0x3200], R105 ;  /* 0x0032006973007988 */ /* 0x000fe8000800040c */
[----:B------:R-:W-:Y:S04]  /*78b0*/  STS.U16 [R115+UR12+0x3600], R111 ;  /* 0x0036006f73007988 */ /* 0x000fe8000800040c */
[----:B------:R-:W-:Y:S04]  /*78c0*/  STS.U16 [R115+UR12+0x3a00], R109 ;  /* 0x003a006d73007988 */ /* 0x000fe8000800040c */
[----:B------:R-:W-:Y:S04]  /*78d0*/  STS.U16 [R115+UR12+0x3e00], R107 ;  /* 0x003e006b73007988 */ /* 0x000fe8000800040c */
[----:B----4-:R-:W-:Y:S04]  /*78e0*/  STS.U16 [R115+UR12+0xa00], R159 ;  /* 0x000a009f73007988 */ /* 0x010fe8000800040c */
[----:B------:R-:W-:Y:S04]  /*78f0*/  STS.U16 [R115+UR12+0x600], R165 ;  /* 0x000600a573007988 */ /* 0x000fe8000800040c */
        /* <DEDUP_REMOVED lines=13> */
[----:B------:R0:W-:Y:S04]  /*79d0*/  STS.U16 [R113+UR12+0x3f00], R95 ;  /* 0x003f005f71007988 */ /* 0x0001e8000800040c */
[----:B--2---:R-:W-:Y:S04]  /*79e0*/  STS.U16 [R113+UR12+0x300], R161 ;  /* 0x000300a171007988 */ /* 0x004fe8000800040c */
[----:B---3--:R-:W-:Y:S01]  /*79f0*/  STS.U16 [R113+UR12+0x700], R123 ;  /* 0x0007007b71007988 */ /* 0x008fe2000800040c */
[----:B------:R-:W-:Y:S01]  /*7a00*/  UMOV UR4, UR13 ;  /* 0x0000000d00047c82 */ /* 0x000fe20008000000 */
[----:B------:R-:W-:Y:S01]  /*7a10*/  UMOV UR5, 0x40000040 ;  /* 0x4000004000057882 */ /* 0x000fe20000000000 */
[----:B------:R-:W-:Y:S01]  /*7a20*/  UMOV UR7, 0x40000040 ;  /* 0x4000004000077882 */ /* 0x000fe20000000000 */
[----:B-----5:R-:W-:Y:S01]  /*7a30*/  STS.U16 [R113+UR12+0xb00], R121 ;  /* 0x000b007971007988 */ /* 0x020fe2000800040c */
[----:B0-----:R-:W0:Y:S03]  /*7a40*/  LDC R95, c[0x0][0x238] ;  /* 0x00008e00ff5f7b82 */ /* 0x001e260000000800 */
[----:B------:R1:W-:Y:S04]  /*7a50*/  STS.U16 [R113+UR12+0xf00], R119 ;  /* 0x000f007771007988 */ /* 0x0003e8000800040c */
[----:B------:R-:W-:Y:S04]  /*7a60*/  STS.U16 [R113+UR12+0x1300], R117 ;  /* 0x0013007571007988 */ /* 0x000fe8000800040c */
[----:B------:R-:W-:Y:S04]  /*7a70*/  STS.U16 [R113+UR12+0x1700], R139 ;  /* 0x0017008b71007988 */ /* 0x000fe8000800040c */
[----:B------:R-:W-:Y:S04]  /*7a80*/  STS.U16 [R113+UR12+0x1b00], R138 ;  /* 0x001b008a71007988 */ /* 0x000fe8000800040c */
[----:B------:R-:W-:Y:S04]  /*7a90*/  STS.U16 [R113+UR12+0x1f00], R137 ;  /* 0x001f008971007988 */ /* 0x000fe8000800040c */
[----:B------:R-:W-:Y:S04]  /*7aa0*/  STS.U16 [R113+UR12+0x2300], R136 ;  /* 0x0023008871007988 */ /* 0x000fe8000800040c */
[----:B------:R-:W-:Y:S04]  /*7ab0*/  STS.U16 [R113+UR12+0x2700], R131 ;  /* 0x0027008371007988 */ /* 0x000fe8000800040c */
[----:B------:R2:W-:Y:S01]  /*7ac0*/  STS.U16 [R113+UR12+0x2b00], R140 ;  /* 0x002b008c71007988 */ /* 0x0005e2000800040c */
[----:B------:R3:W-:Y:S06]  /*7ad0*/  MEMBAR.ALL.CTA ;  /* 0x0000000000007992 */ /* 0x0007ec0000008000 */
[----:B---3--:R-:W3:Y:S02]  /*7ae0*/  FENCE.VIEW.ASYNC.S ;  /* 0x00000000000073c6 */ /* 0x008ee40000000000 */
[----:B---3--:R-:W-:Y:S06]  /*7af0*/  BAR.SYNC.DEFER_BLOCKING 0x0 ;  /* 0x0000000000007b1d */ /* 0x008fec0000010000 */
[----:B------:R-:W-:-:S06]  /*7b00*/  WARPGROUP.ARRIVE ;  /* 0x00000000000079c5 */ /* 0x000fcc0000000000 */
[----:B------:R-:W-:Y:S01]  /*7b10*/  HGMMA.64x128x16.F32.BF16 R24, gdesc[UR4].tnspA, R24 ;  /* 0x21e00000041879f0 */ /* 0x000fe20008701818 */
[----:B0-----:R-:W-:-:S04]  /*7b20*/  IMAD.SHL.U32 R95, R95, 0x40, RZ ;  /* 0x000000405f5f7824 */ /* 0x001fc800078e00ff */
[----:B------:R-:W-:-:S05]  /*7b30*/  IMAD.WIDE R132, R95, 0x2, R132 ;  /* 0x000000025f847825 */ /* 0x000fca00078e0284 */
[----:B------:R-:W-:Y:S01]  /*7b40*/  STL [R1+0x40], R132 ;  /* 0x0000408401007387 */ /* 0x000fe20000100800 */
[----:B------:R-:W-:-:S03]  /*7b50*/  IMAD.MOV.U32 R111, RZ, RZ, R171 ;  /* 0x000000ffff6f7224 */ /* 0x000fc600078e00ab */
[----:B------:R0:W-:Y:S01]  /*7b60*/  STL [R1+0x3c], R133 ;  /* 0x00003c8501007387 */ /* 0x0001e20000100800 */
[----:B------:R-:W-:-:S03]  /*7b70*/  IMAD.MOV.U32 R109, RZ, RZ, R108 ;  /* 0x000000ffff6d7224 */ /* 0x000fc600078e006c */
[----:B-1----:R-:W3:Y:S01]  /*7b80*/  LDL.LU R119, [R1+0x14] ;  /* 0x0000140001777983 */ /* 0x002ee20000300800 */
[----:B------:R-:W-:-:S03]  /*7b90*/  IMAD.MOV.U32 R108, RZ, RZ, R111 ;  /* 0x000000ffff6c7224 */ /* 0x000fc600078e006f */
[----:B------:R-:W4:Y:S01]  /*7ba0*/  LDL.LU R121, [R1+0x18] ;  /* 0x0000180001797983 */ /* 0x000f220000300800 */
[----:B------:R-:W-:-:S03]  /*7bb0*/  IMAD.MOV.U32 R111, RZ, RZ, R110 ;  /* 0x000000ffff6f7224 */ /* 0x000fc600078e006e */
[----:B------:R-:W5:Y:S01]  /*7bc0*/  LDL.LU R125, [R1+0x20] ;  /* 0x00002000017d7983 */ /* 0x000f620000300800 */
[----:B------:R-:W-:-:S03]  /*7bd0*/  IMAD.MOV.U32 R110, RZ, RZ, R128 ;  /* 0x000000ffff6e7224 */ /* 0x000fc600078e0080 */
[----:B------:R-:W5:Y:S04]  /*7be0*/  LDL.LU R127, [R1+0x24] ;  /* 0x00002400017f7983 */ /* 0x000f680000300800 */
[----:B------:R-:W5:Y:S04]  /*7bf0*/  LDL.LU R129, [R1+0x28] ;  /* 0x0000280001817983 */ /* 0x000f680000300800 */
[----:B------:R-:W5:Y:S04]  /*7c00*/  LDL.LU R134, [R1+0x30] ;  /* 0x0000300001867983 */ /* 0x000f680000300800 */
[----:B------:R-:W5:Y:S01]  /*7c10*/  LDL.LU R135, [R1+0x34] ;  /* 0x0000340001877983 */ /* 0x000f620000300800 */
[----:B--2---:R-:W-:-:S03]  /*7c20*/  IMAD.MOV.U32 R113, RZ, RZ, R112 ;  /* 0x000000ffff717224 */ /* 0x004fc600078e0070 */
[----:B------:R-:W2:Y:S01]  /*7c30*/  LDL.LU R128, [R1+0x154] ;  /* 0x0001540001807983 */ /* 0x000ea20000300800 */
[----:B------:R-:W-:Y:S02]  /*7c40*/  IMAD.MOV.U32 R112, RZ, RZ, R222 ;  /* 0x000000ffff707224 */ /* 0x000fe400078e00de */
[----:B------:R-:W-:Y:S01]  /*7c50*/  IMAD.MOV.U32 R117, RZ, RZ, R116 ;  /* 0x000000ffff757224 */ /* 0x000fe200078e0074 */
[----:B------:R-:W2:Y:S01]  /*7c60*/  LDL.LU R222, [R1+0x150] ;  /* 0x0001500001de7983 */ /* 0x000ea20000300800 */
[----:B------:R-:W-:-:S03]  /*7c70*/  IMAD.MOV.U32 R116, RZ, RZ, R0 ;  /* 0x000000ffff747224 */ /* 0x000fc600078e0000 */
[----:B------:R-:W2:Y:S01]  /*7c80*/  LDL.LU R0, [R1+0x14c] ;  /* 0x00014c0001007983 */ /* 0x000ea20000300800 */
[----:B0-----:R-:W-:-:S03]  /*7c90*/  IMAD.MOV.U32 R133, RZ, RZ, R220 ;  /* 0x000000ffff857224 */ /* 0x001fc600078e00dc */
[----:B------:R-:W2:Y:S01]  /*7ca0*/  LDL.LU R220, [R1+0x44] ;  /* 0x0000440001dc7983 */ /* 0x000ea20000300800 */
[----:B------:R-:W-:-:S12]  /*7cb0*/  HGMMA.64x128x16.F32.BF16 R24, gdesc[UR8].tnspA, R24 ;  /* 0x21e00000081879f0 */ /* 0x000fd80008701818 */
[----:B------:R-:W-:Y:S01]  /*7cc0*/  HGMMA.64x128x16.F32.BF16 R24, gdesc[UR20].tnspA, R24 ;  /* 0x21e00000141879f0 */ /* 0x000fe20008701818 */
[----:B------:R-:W-:Y:S02]  /*7cd0*/  IMAD.MOV.U32 R187, RZ, RZ, R186 ;  /* 0x000000ffffbb7224 */ /* 0x000fe400078e00ba */
[----:B------:R-:W-:Y:S02]  /*7ce0*/  IMAD.MOV.U32 R186, RZ, RZ, R4 ;  /* 0x000000ffffba7224 */ /* 0x000fe400078e0004 */
[----:B------:R-:W0:Y:S01]  /*7cf0*/  LDC R4, c[0x0][0x23c] ;  /* 0x00008f00ff047b82 */ /* 0x000e220000000800 */
[----:B------:R-:W-:Y:S02]  /*7d00*/  IMAD.MOV.U32 R115, RZ, RZ, R169 ;  /* 0x000000ffff737224 */ /* 0x000fe400078e00a9 */
[----:B------:R-:W-:-:S03]  /*7d10*/  IMAD.MOV.U32 R123, RZ, RZ, R173 ;  /* 0x000000ffff7b7224 */ /* 0x000fc600078e00ad */
[----:B------:R-:W-:Y:S01]  /*7d20*/  LOP3.LUT R115, R115, R114, RZ, 0x3c, !PT ;  /* 0x0000007273737212 */ /* 0x000fe200078e3cff */
[----:B------:R-:W-:Y:S01]  /*7d30*/  IMAD.MOV.U32 R131, RZ, RZ, R175 ;  /* 0x000000ffff837224 */ /* 0x000fe200078e00af */
[----:B------:R-:W-:Y:S02]  /*7d40*/  LOP3.LUT R123, R123, R122, RZ, 0x3c, !PT ;  /* 0x0000007a7b7b7212 */ /* 0x000fe400078e3cff */
[----:B------:R-:W-:Y:S02]  /*7d50*/  LOP3.LUT R114, R115, R114, RZ, 0x3c, !PT ;  /* 0x0000007273727212 */ /* 0x000fe400078e3cff */
[----:B------:R-:W-:Y:S02]  /*7d60*/  LOP3.LUT R122, R123, R122, RZ, 0x3c, !PT ;  /* 0x0000007a7b7a7212 */ /* 0x000fe400078e3cff */
[----:B------:R-:W-:Y:S02]  /*7d70*/  LOP3.LUT R115, R115, R114, RZ, 0x3c, !PT ;  /* 0x0000007273737212 */ /* 0x000fe400078e3cff */
[----:B------:R-:W-:Y:S01]  /*7d80*/  LOP3.LUT R131, R131, R130, RZ, 0x3c, !PT ;  /* 0x0000008283837212 */ /* 0x000fe200078e3cff */
[----:B------:R-:W-:Y:S01]  /*7d90*/  IMAD.MOV.U32 R178, RZ, RZ, R10 ;  /* 0x000000ffffb27224 */ /* 0x000fe200078e000a */
[----:B------:R-:W-:Y:S01]  /*7da0*/  LOP3.LUT R123, R123, R122, RZ, 0x3c, !PT ;  /* 0x0000007a7b7b7212 */ /* 0x000fe200078e3cff */
[----:B0-----:R-:W-:Y:S01]  /*7db0*/  IMAD.SHL.U32 R4, R4, 0x40, RZ ;  /* 0x0000004004047824 */ /* 0x001fe200078e00ff */
[----:B------:R-:W-:-:S03]  /*7dc0*/  LOP3.LUT R130, R131, R130, RZ, 0x3c, !PT ;  /* 0x0000008283827212 */ /* 0x000fc600078e3cff */
[----:B------:R-:W-:Y:S01]  /*7dd0*/  IMAD.WIDE R108, R4, 0x2, R108 ;  /* 0x00000002046c7825 */ /* 0x000fe200078e026c */
[----:B------:R-:W-:Y:S01]  /*7de0*/  HGMMA.64x128x16.F32.BF16 R24, gdesc[UR24].tnspA, R24, gsb0 ;  /* 0x21e00000181879f0 */ /* 0x000fe20008001818 */
[----:B---3--:R-:W-:Y:S02]  /*7df0*/  LOP3.LUT R119, R119, R118, RZ, 0x3c, !PT ;  /* 0x0000007677777212 */ /* 0x008fe400078e3cff */
[----:B----4-:R-:W-:Y:S02]  /*7e00*/  LOP3.LUT R121, R121, R120, RZ, 0x3c, !PT ;  /* 0x0000007879797212 */ /* 0x010fe400078e3cff */
[----:B-----5:R-:W-:Y:S02]  /*7e10*/  LOP3.LUT R125, R125, R124, RZ, 0x3c, !PT ;  /* 0x0000007c7d7d7212 */ /* 0x020fe400078e3cff */
[----:B------:R-:W-:Y:S02]  /*7e20*/  LOP3.LUT R118, R119, R118, RZ, 0x3c, !PT ;  /* 0x0000007677767212 */ /* 0x000fe400078e3cff */
[----:B------:R-:W-:-:S02]  /*7e30*/  LOP3.LUT R127, R127, R126, RZ, 0x3c, !PT ;  /* 0x0000007e7f7f7212 */ /* 0x000fc400078e3cff */
[----:B------:R-:W-:Y:S02]  /*7e40*/  LOP3.LUT R120, R121, R120, RZ, 0x3c, !PT ;  /* 0x0000007879787212 */ /* 0x000fe400078e3cff */
[----:B------:R-:W-:Y:S01]  /*7e50*/  LOP3.LUT R124, R125, R124, RZ, 0x3c, !PT ;  /* 0x0000007c7d7c7212 */ /* 0x000fe200078e3cff */
[C---:B------:R-:W-:Y:S01]  /*7e60*/  IMAD.WIDE R110, R4.reuse, 0x2, R110 ;  /* 0x00000002046e7825 */ /* 0x040fe200078e026e */
[----:B------:R-:W-:Y:S02]  /*7e70*/  LOP3.LUT R119, R119, R118, RZ, 0x3c, !PT ;  /* 0x0000007677777212 */ /* 0x000fe400078e3cff */
[----:B------:R-:W-:Y:S02]  /*7e80*/  LOP3.LUT R126, R127, R126, RZ, 0x3c, !PT ;  /* 0x0000007e7f7e7212 */ /* 0x000fe400078e3cff */
[----:B--2---:R-:W-:Y:S01]  /*7e90*/  LOP3.LUT R129, R129, R128, RZ, 0x3c, !PT ;  /* 0x0000008081817212 */ /* 0x004fe200078e3cff */
[----:B------:R-:W-:Y:S01]  /*7ea0*/  IMAD.WIDE R112, R4, 0x2, R112 ;  /* 0x0000000204707825 */ /* 0x000fe200078e0270 */
[----:B------:R-:W-:-:S02]  /*7eb0*/  LOP3.LUT R121, R121, R120, RZ, 0x3c, !PT ;  /* 0x0000007879797212 */ /* 0x000fc400078e3cff */
[----:B------:R-:W-:Y:S01]  /*7ec0*/  LOP3.LUT R128, R129, R128, RZ, 0x3c, !PT ;  /* 0x0000008081807212 */ /* 0x000fe200078e3cff */
[C---:B------:R-:W-:Y:S01]  /*7ed0*/  IMAD.WIDE R114, R4.reuse, 0x2, R114 ;  /* 0x0000000204727825 */ /* 0x040fe200078e0272 */
[----:B------:R-:W-:Y:S01]  /*7ee0*/  LOP3.LUT R125, R125, R124, RZ, 0x3c, !PT ;  /* 0x0000007c7d7d7212 */ /* 0x000fe200078e3cff */
[----:B------:R0:W-:Y:S01]  /*7ef0*/  STL [R1], R108 ;  /* 0x0000006c01007387 */ /* 0x0001e20000100800 */
[----:B------:R-:W-:Y:S01]  /*7f00*/  LOP3.LUT R127, R127, R126, RZ, 0x3c, !PT ;  /* 0x0000007e7f7f7212 */ /* 0x000fe200078e3cff */
[----:B------:R-:W-:Y:S01]  /*7f10*/  IMAD.MOV.U32 R10, RZ, RZ, R0 ;  /* 0x000000ffff0a7224 */ /* 0x000fe200078e0000 */
[----:B------:R-:W-:Y:S01]  /*7f20*/  LOP3.LUT R129, R129, R128, RZ, 0x3c, !PT ;  /* 0x0000008081817212 */ /* 0x000fe200078e3cff */
[----:B------:R-:W1:Y:S01]  /*7f30*/  S2R R0, SR_TID.X ;  /* 0x0000000000007919 */ /* 0x000e620000002100 */
[C---:B------:R-:W-:Y:S01]  /*7f40*/  IMAD.WIDE R116, R4.reuse, 0x2, R116 ;  /* 0x0000000204747825 */ /* 0x040fe200078e0274 */
[----:B------:R-:W-:Y:S01]  /*7f50*/  LOP3.LUT R131, R131, R130, RZ, 0x3c, !PT ;  /* 0x0000008283837212 */ /* 0x000fe200078e3cff */
[----:B------:R2:W-:Y:S02]  /*7f60*/  STL [R1+0x4], R110 ;  /* 0x0000046e01007387 */ /* 0x0005e40000100800 */
[----:B------:R-:W-:-:S02]  /*7f70*/  IMAD.WIDE R118, R4, 0x2, R118 ;  /* 0x0000000204767825 */ /* 0x000fc400078e0276 */
[----:B------:R3:W-:Y:S02]  /*7f80*/  STL [R1+0x8], R112 ;  /* 0x0000087001007387 */ /* 0x0007e40000100800 */
[C---:B------:R-:W-:Y:S02]  /*7f90*/  IMAD.WIDE R120, R4.reuse, 0x2, R120 ;  /* 0x0000000204787825 */ /* 0x040fe400078e0278 */
[----:B------:R4:W-:Y:S02]  /*7fa0*/  STL [R1+0xc], R114 ;  /* 0x00000c7201007387 */ /* 0x0009e40000100800 */
[----:B------:R-:W-:Y:S02]  /*7fb0*/  IMAD.WIDE R122, R4, 0x2, R122 ;  /* 0x00000002047a7825 */ /* 0x000fe400078e027a */
[----:B------:R5:W-:Y:S02]  /*7fc0*/  STL [R1+0x10], R116 ;  /* 0x0000107401007387 */ /* 0x000be40000100800 */
[----:B------:R-:W-:-:S02]  /*7fd0*/  IMAD.MOV.U32 R132, RZ, RZ, R134 ;  /* 0x000000ffff847224 */ /* 0x000fc400078e0086 */
[C---:B------:R-:W-:Y:S01]  /*7fe0*/  IMAD.WIDE R124, R4.reuse, 0x2, R124 ;  /* 0x00000002047c7825 */ /* 0x040fe200078e027c */
[----:B------:R5:W-:Y:S03]  /*7ff0*/  STL [R1+0x14], R118 ;  /* 0x0000147601007387 */ /* 0x000be60000100800 */
[----:B------:R-:W-:Y:S02]  /*8000*/  IMAD.MOV.U32 R197, RZ, RZ, R196 ;  /* 0x000000ffffc57224 */ /* 0x000fe400078e00c4 */
[----:B------:R-:W-:Y:S02]  /*8010*/  IMAD.MOV.U32 R134, RZ, RZ, R135 ;  /* 0x000000ffff867224 */ /* 0x000fe400078e0087 */
[----:B------:R-:W-:Y:S01]  /*8020*/  IMAD.WIDE R126, R4, 0x2, R126 ;  /* 0x00000002047e7825 */ /* 0x000fe200078e027e */
[----:B------:R5:W-:Y:S03]  /*8030*/  STL [R1+0x18], R120 ;  /* 0x0000187801007387 */ /* 0x000be60000100800 */
[----:B------:R-:W-:-:S02]  /*8040*/  IMAD.MOV.U32 R196, RZ, RZ, R11 ;  /* 0x000000ffffc47224 */ /* 0x000fc400078e000b */
[----:B------:R-:W-:Y:S02]  /*8050*/  IMAD.MOV.U32 R198, RZ, RZ, R243 ;  /* 0x000000ffffc67224 */ /* 0x000fe400078e00f3 */
[----:B------:R-:W-:Y:S02]  /*8060*/  IMAD.MOV.U32 R199, RZ, RZ, R23 ;  /* 0x000000ffffc77224 */ /* 0x000fe400078e0017 */
[----:B------:R-:W-:Y:S02]  /*8070*/  IMAD.MOV.U32 R135, RZ, RZ, R221 ;  /* 0x000000ffff877224 */ /* 0x000fe400078e00dd */
[----:B------:R-:W-:Y:S01]  /*8080*/  IMAD.WIDE R128, R4, 0x2, R128 ;  /* 0x0000000204807825 */ /* 0x000fe200078e0280 */
[----:B------:R5:W-:Y:S03]  /*8090*/  STL [R1+0x1c], R122 ;  /* 0x00001c7a01007387 */ /* 0x000be60000100800 */
[----:B------:R-:W-:-:S02]  /*80a0*/  IMAD.MOV.U32 R11, RZ, RZ, R222 ;  /* 0x000000ffff0b7224 */ /* 0x000fc400078e00de */
[----:B------:R-:W-:Y:S01]  /*80b0*/  IMAD.WIDE R130, R4, 0x2, R130 ;  /* 0x0000000204827825 */ /* 0x000fe200078e0282 */
[----:B------:R5:W-:Y:S03]  /*80c0*/  STL [R1+0x20], R124 ;  /* 0x0000207c01007387 */ /* 0x000be60000100800 */
[----:B------:R-:W-:Y:S02]  /*80d0*/  IMAD.MOV.U32 R181, RZ, RZ, R201 ;  /* 0x000000ffffb57224 */ /* 0x000fe400078e00c9 */
[----:B------:R-:W-:Y:S01]  /*80e0*/  VIADD R220, R220, 0xffffffff ;  /* 0xffffffffdcdc7836 */ /* 0x000fe20000000000 */
[----:B------:R5:W-:Y:S01]  /*80f0*/  STL [R1+0x24], R126 ;  /* 0x0000247e01007387 */ /* 0x000be20000100800 */
[----:B------:R-:W-:Y:S02]  /*8100*/  IMAD.MOV.U32 R201, RZ, RZ, R22 ;  /* 0x000000ffffc97224 */ /* 0x000fe400078e0016 */
[C---:B------:R-:W-:Y:S01]  /*8110*/  IMAD.WIDE R132, R4.reuse, 0x2, R132 ;  /* 0x0000000204847825 */ /* 0x040fe200078e0284 */
[----:B------:R5:W-:Y:S03]  /*8120*/  STL [R1+0x28], R128 ;  /* 0x0000288001007387 */ /* 0x000be60000100800 */
[C---:B------:R-:W-:Y:S01]  /*8130*/  IMAD.WIDE R22, R4.reuse, 0x2, R198 ;  /* 0x0000000204167825 */ /* 0x040fe200078e02c6 */
[----:B------:R5:W-:Y:S03]  /*8140*/  STL [R1+0x2c], R130 ;  /* 0x00002c8201007387 */ /* 0x000be60000100800 */
[C---:B------:R-:W-:Y:S01]  /*8150*/  IMAD.WIDE R134, R4.reuse, 0x2, R134 ;  /* 0x0000000204867825 */ /* 0x040fe200078e0286 */
[----:B------:R5:W-:Y:S03]  /*8160*/  STL [R1+0x44], R220 ;  /* 0x000044dc01007387 */ /* 0x000be60000100800 */
[----:B------:R-:W-:Y:S01]  /*8170*/  IMAD.WIDE R198, R4, 0x2, R10 ;  /* 0x0000000204c67825 */ /* 0x000fe200078e020a */
[----:B------:R0:W-:Y:S01]  /*8180*/  STL [R1+0x30], R132 ;  /* 0x0000308401007387 */ /* 0x0001e20000100800 */
[----:B------:R-:W-:-:S03]  /*8190*/  LOP3.LUT R205, R205, R204, RZ, 0x3c, !PT ;  /* 0x000000cccdcd7212 */ /* 0x000fc600078e3cff */
[----:B------:R0:W-:Y:S04]  /*81a0*/  STL [R1+0x34], R134 ;  /* 0x0000348601007387 */ /* 0x0001e80000100800 */
[----:B------:R0:W-:Y:S01]  /*81b0*/  STL [R1+0x38], R198 ;  /* 0x000038c601007387 */ /* 0x0001e20000100800 */
[----:B------:R-:W-:Y:S02]  /*81c0*/  ISETP.NE.U32.AND P0, PT, R220, RZ, PT ;  /* 0x000000ffdc00720c */ /* 0x000fe40003f05070 */
[C---:B------:R-:W-:Y:S01]  /*81d0*/  LOP3.LUT R204, R205.reuse, R204, RZ, 0x3c, !PT ;  /* 0x000000cccdcc7212 */ /* 0x040fe200078e3cff */
[----:B------:R-:W-:Y:S02]  /*81e0*/  IMAD.MOV.U32 R179, RZ, RZ, R202 ;  /* 0x000000ffffb37224 */ /* 0x000fe400078e00ca */
[----:B------:R-:W-:Y:S01]  /*81f0*/  IMAD.MOV.U32 R195, RZ, RZ, R194 ;  /* 0x000000ffffc37224 */ /* 0x000fe200078e00c2 */
[----:B------:R-:W-:Y:S01]  /*8200*/  LOP3.LUT R205, R205, R204, RZ, 0x3c, !PT ;  /* 0x000000cccdcd7212 */ /* 0x000fe200078e3cff */
[----:B------:R-:W-:-:S02]  /*8210*/  IMAD.MOV.U32 R180, RZ, RZ, R8 ;  /* 0x000000ffffb47224 */ /* 0x000fc400078e0008 */
[----:B------:R-:W-:Y:S02]  /*8220*/  IMAD.MOV.U32 R193, RZ, RZ, R192 ;  /* 0x000000ffffc17224 */ /* 0x000fe400078e00c0 */
[----:B------:R-:W-:Y:S02]  /*8230*/  IMAD.MOV.U32 R191, RZ, RZ, R190 ;  /* 0x000000ffffbf7224 */ /* 0x000fe400078e00be */
[----:B------:R-:W-:Y:S02]  /*8240*/  IMAD.MOV.U32 R189, RZ, RZ, R188 ;  /* 0x000000ffffbd7224 */ /* 0x000fe400078e00bc */
[----:B------:R-:W-:Y:S02]  /*8250*/  IMAD.MOV.U32 R182, RZ, RZ, R12 ;  /* 0x000000ffffb67224 */ /* 0x000fe400078e000c */
[----:B------:R-:W-:Y:S02]  /*8260*/  IMAD.MOV.U32 R183, RZ, RZ, R200 ;  /* 0x000000ffffb77224 */ /* 0x000fe400078e00c8 */
        /* <DEDUP_REMOVED lines=79> */
[----:B------:R-:W-:Y:S01]  /*8760*/  IMAD.WIDE R8, R4, 0x2, R178 ;  /* 0x0000000204087825 */ /* 0x000fe200078e02b2 */
[----:B-1----:R-:W-:-:S03]  /*8770*/  SHF.R.U32.HI R0, RZ, 0x6, R0 ;  /* 0x00000006ff007819 */ /* 0x002fc60000011600 */
[----:B------:R-:W-:Y:S01]  /*8780*/  IMAD.WIDE R6, R4, 0x2, R180 ;  /* 0x0000000204067825 */ /* 0x000fe200078e02b4 */
[----:B------:R-:W-:-:S03]  /*8790*/  UIADD3 UR16, UR16, -0x40, URZ ;  /* 0xffffffc010107890 */ /* 0x000fc6000fffe03f */
[----:B------:R-:W-:Y:S01]  /*87a0*/  IMAD.WIDE R12, R4, 0x2, R182 ;  /* 0x00000002040c7825 */ /* 0x000fe200078e02b6 */
[----:B------:R-:W-:-:S03]  /*87b0*/  WARPGROUP.DEPBAR.LE gsb0, 0x0 ;  /* 0x00008000000079c5 */ /* 0x000fc60000010000 */
[----:B------:R-:W-:-:S04]  /*87c0*/  IMAD.WIDE R196, R4, 0x2, R196 ;  /* 0x0000000204c47825 */ /* 0x000fc800078e02c4 */
        /* <DEDUP_REMOVED lines=43> */
[----:B------:R-:W-:Y:S01]  /*8a80*/  IMAD.WIDE R136, R4, 0x2, R202 ;  /* 0x0000000204887825 */ /* 0x000fe200078e02ca */
[----:B------:R-:W-:-:S03]  /*8a90*/  SGXT.U32 R0, R0, 0x1 ;  /* 0x000000010000781a */ /* 0x000fc60000000000 */
        /* <DEDUP_REMOVED lines=90> */
[----:B0-----:R-:W-:Y:S02]  /*9040*/  IMAD.MOV.U32 R108, RZ, RZ, R109 ;  /* 0x000000ffff6c7224 */ /* 0x001fe400078e006d */
[----:B--2---:R-:W-:Y:S02]  /*9050*/  IMAD.MOV.U32 R110, RZ, RZ, R111 ;  /* 0x000000ffff6e7224 */ /* 0x004fe400078e006f */
[----:B---3--:R-:W-:Y:S02]  /*9060*/  IMAD.MOV.U32 R112, RZ, RZ, R113 ;  /* 0x000000ffff707224 */ /* 0x008fe400078e0071 */
[----:B----4-:R-:W-:Y:S02]  /*9070*/  IMAD.MOV.U32 R114, RZ, RZ, R115 ;  /* 0x000000ffff727224 */ /* 0x010fe400078e0073 */
[----:B-----5:R-:W-:Y:S02]  /*9080*/  IMAD.MOV.U32 R116, RZ, RZ, R117 ;  /* 0x000000ffff747224 */ /* 0x020fe400078e0075 */
        /* <DEDUP_REMOVED lines=9> */
[----:B------:R-:W-:Y:S01]  /*9120*/  IMAD.MOV.U32 R222, RZ, RZ, R199 ;  /* 0x000000ffffde7224 */ /* 0x000fe200078e00c7 */
[----:B------:R-:W-:Y:S06]  /*9130*/  @P0 BRA `(.L_x_1) ;  /* 0xffffffc000100947 */ /* 0x000fec000383ffff */
[----:B------:R-:W-:Y:S02]  /*9140*/  F2FP.BF16.F32.PACK_AB R83, R87, R83 ;  /* 0x000000535753723e */ /* 0x000fe400000010ff */
[----:B------:R-:W-:Y:S02]  /*9150*/  F2FP.BF16.F32.PACK_AB R82, R86, R82 ;  /* 0x000000525652723e */ /* 0x000fe400000010ff */
[----:B------:R-:W-:Y:S02]  /*9160*/  F2FP.BF16.F32.PACK_AB R81, R85, R81 ;  /* 0x000000515551723e */ /* 0x000fe400000010ff */
[----:B------:R-:W-:Y:S02]  /*9170*/  F2FP.BF16.F32.PACK_AB R80, R84, R80 ;  /* 0x000000505450723e */ /* 0x000fe400000010ff */
[----:B------:R-:W-:Y:S02]  /*9180*/  F2FP.BF16.F32.PACK_AB R75, R79, R75 ;  /* 0x0000004b4f4b723e */ /* 0x000fe400000010ff */
[----:B------:R-:W-:-:S02]  /*9190*/  F2FP.BF16.F32.PACK_AB R74, R78, R74 ;  /* 0x0000004a4e4a723e */ /* 0x000fc400000010ff */
        /* <DEDUP_REMOVED lines=25> */
[----:B------:R-:W-:-:S07]  /*9330*/  F2FP.BF16.F32.PACK_AB R24, R28, R24 ;  /* 0x000000181c18723e */ /* 0x000fce00000010ff */
.L_x_0:
[----:B------:R-:W2:Y:S01]  /*9340*/  LDL.LU R20, [R1+0xcc] ;  /* 0x0000cc0001147983 */ /* 0x000ea20000300800 */
[----:B------:R-:W-:Y:S01]  /*9350*/  ULDC.64 UR6, c[0x0][0x228] ;  /* 0x00008a0000067ab9 */ /* 0x000fe20000000a00 */
[----:B------:R-:W-:Y:S02]  /*9360*/  ULDC UR4, c[0x0][0x244] ;  /* 0x0000910000047ab9 */ /* 0x000fe40000000800 */
[----:B------:R-:W3:Y:S01]  /*9370*/  LDL.LU R88, [R1+0x48] ;  /* 0x0000480001587983 */ /* 0x000ee20000300800 */
[----:B------:R-:W1:Y:S03]  /*9380*/  S2R R3, SR_TID.X ;  /* 0x0000000000037919 */ /* 0x000e660000002100 */
[----:B0-----:R-:W4:Y:S04]  /*9390*/  LDL.LU R91, [R1+0xc8] ;  /* 0x0000c800015b7983 */ /* 0x001f280000300800 */
[----:B------:R-:W5:Y:S04]  /*93a0*/  LDL.LU R90, [R1+0xc4] ;  /* 0x0000c400015a7983 */ /* 0x000f680000300800 */
[----:B------:R-:W5:Y:S01]  /*93b0*/  LDL.LU R89, [R1+0xc0] ;  /* 0x0000c00001597983 */ /* 0x000f620000300800 */
[----:B-1----:R-:W-:-:S02]  /*93c0*/  IMAD.SHL.U32 R0, R3, 0x80, RZ ;  /* 0x0000008003007824 */ /* 0x002fc400078e00ff */
[C---:B------:R-:W-:Y:S02]  /*93d0*/  IMAD.SHL.U32 R2, R3.reuse, 0x10, RZ ;  /* 0x0000001003027824 */ /* 0x040fe400078e00ff */
[----:B------:R-:W-:Y:S01]  /*93e0*/  IMAD.SHL.U32 R3, R3, 0x8, RZ ;  /* 0x0000000803037824 */ /* 0x000fe200078e00ff */
[----:B------:R-:W-:Y:S02]  /*93f0*/  LOP3.LUT R5, R0, 0x400, RZ, 0xc0, !PT ;  /* 0x0000040000057812 */ /* 0x000fe400078ec0ff */
[----:B------:R-:W-:Y:S02]  /*9400*/  LOP3.LUT R0, R2, 0x70, RZ, 0xc0, !PT ;  /* 0x0000007002007812 */ /* 0x000fe400078ec0ff */
[----:B------:R-:W-:Y:S02]  /*9410*/  LOP3.LUT R3, R3, 0x380, RZ, 0xc0, !PT ;  /* 0x0000038003037812 */ /* 0x000fe400078ec0ff */
[----:B------:R-:W-:-:S05]  /*9420*/  IADD3 R0, R5, UR12, R0 ;  /* 0x0000000c05007c10 */ /* 0x000fca000fffe000 */
[----:B------:R-:W-:Y:S01]  /*9430*/  IMAD.IADD R44, R3, 0x1, R0 ;  /* 0x00000001032c7824 */ /* 0x000fe200078e0200 */
[----:B------:R-:W-:Y:S01]  /*9440*/  BAR.SYNC.DEFER_BLOCKING 0x0 ;  /* 0x0000000000007b1d */ /* 0x000fe20000010000 */
[----:B------:R-:W-:-:S07]  /*9450*/  LOP3.LUT R2, R2, 0x7f0, RZ, 0xc0, !PT ;  /* 0x000007f002027812 */ /* 0x000fce00078ec0ff */
[----:B------:R-:W0:Y:S01]  /*9460*/  LDC R0, c[0x0][0x248] ;  /* 0x00009200ff007b82 */ /* 0x000e220000000800 */
[----:B------:R-:W-:Y:S07]  /*9470*/  STSM.16.M88.4 [R44], R24 ;  /* 0x000000182c007844 */ /* 0x000fee0000000200 */
[----:B------:R-:W-:Y:S06]  /*9480*/  BAR.SYNC.DEFER_BLOCKING 0x0 ;  /* 0x0000000000007b1d */ /* 0x000fec0000010000 */
[----:B------:R-:W1:Y:S02]  /*9490*/  LDS.128 R4, [R2+UR12] ;  /* 0x0000000c02047984 */ /* 0x000e640008000c00 */
[----:B------:R-:W-:Y:S06]  /*94a0*/  BAR.SYNC.DEFER_BLOCKING 0x0 ;  /* 0x0000000000007b1d */ /* 0x000fec0000010000 */
[----:B------:R0:W-:Y:S02]  /*94b0*/  STSM.16.M88.4 [R44], R32 ;  /* 0x000000202c007844 */ /* 0x0001e40000000200 */
[----:B------:R-:W-:Y:S06]  /*94c0*/  BAR.SYNC.DEFER_BLOCKING 0x0 ;  /* 0x0000000000007b1d */ /* 0x000fec0000010000 */
[----:B------:R-:W1:Y:S02]  /*94d0*/  LDS.128 R8, [R2+UR12] ;  /* 0x0000000c02087984 */ /* 0x000e640008000c00 */
[----:B------:R-:W-:Y:S06]  /*94e0*/  BAR.SYNC.DEFER_BLOCKING 0x0 ;  /* 0x0000000000007b1d */ /* 0x000fec0000010000 */
[----:B------:R1:W-:Y:S02]  /*94f0*/  STSM.16.M88.4 [R44], R40 ;  /* 0x000000282c007844 */ /* 0x0003e40000000200 */
[----:B------:R-:W-:Y:S06]  /*9500*/  BAR.SYNC.DEFER_BLOCKING 0x0 ;  /* 0x0000000000007b1d */ /* 0x000fec0000010000 */
[----:B------:R-:W1:Y:S02]  /*9510*/  LDS.128 R12, [R2+UR12] ;  /* 0x0000000c020c7984 */ /* 0x000e640008000c00 */
[----:B------:R-:W-:Y:S01]  /*9520*/  BAR.SYNC.DEFER_BLOCKING 0x0 ;  /* 0x0000000000007b1d */ /* 0x000fe20000010000 */
[----:B--2---:R-:W-:-:S04]  /*9530*/  ISETP.GE.AND P0, PT, R20, UR6, PT ;  /* 0x0000000614007c0c */ /* 0x004fc8000bf06270 */
[C---:B---3--:R-:W-:Y:S01]  /*9540*/  ISETP.LT.AND P3, PT, R88.reuse, UR7, !P0 ;  /* 0x0000000758007c0c */ /* 0x048fe2000c761270 */
[----:B0-----:R-:W-:Y:S02]  /*9550*/  IMAD R28, R88, R0, RZ ;  /* 0x00000000581c7224 */ /* 0x001fe400078e02ff */
[----:B------:R-:W2:Y:S04]  /*9560*/  LDL.LU R88, [R1+0xbc] ;  /* 0x0000bc0001587983 */ /* 0x000ea80000300800 */
[----:B------:R-:W-:Y:S01]  /*9570*/  STSM.16.M88.4 [R44], R48 ;  /* 0x000000302c007844 */ /* 0x000fe20000000200 */
[----:B------:R-:W-:Y:S01]  /*9580*/  BAR.SYNC.DEFER_BLOCKING 0x0 ;  /* 0x0000000000007b1d */ /* 0x000fe20000010000 */
[----:B------:R-:W-:-:S05]  /*9590*/  IMAD R32, R20, UR4, RZ ;  /* 0x0000000414207c24 */ /* 0x000fca000f8e02ff */
[----:B------:R-:W-:Y:S01]  /*95a0*/  ULDC.64 UR4, c[0x0][0x220] ;  /* 0x0000880000047ab9 */ /* 0x000fe20000000a00 */
[C---:B----4-:R-:W-:Y:S01]  /*95b0*/  ISETP.LT.AND P2, PT, R91.reuse, UR7, !P0 ;  /* 0x000000075b007c0c */ /* 0x050fe2000c741270 */
[----:B------:R-:W-:Y:S01]  /*95c0*/  IMAD R33, R91, R0, RZ ;  /* 0x000000005b217224 */ /* 0x000fe200078e02ff */
[----:B------:R-:W3:Y:S04]  /*95d0*/  LDL.LU R93, [R1+0xb8] ;  /* 0x0000b800015d7983 */ /* 0x000ee80000300800 */
[----:B------:R-:W0:Y:S01]  /*95e0*/  LDS.128 R16, [R2+UR12] ;  /* 0x0000000c02107984 */ /* 0x000e220008000c00 */
[----:B------:R-:W-:Y:S01]  /*95f0*/  BAR.SYNC.DEFER_BLOCKING 0x0 ;  /* 0x0000000000007b1d */ /* 0x000fe20000010000 */
[----:B------:R-:W-:-:S05]  /*9600*/  LEA R3, P1, R32, UR4, 0x1 ;  /* 0x0000000420037c11 */ /* 0x000fca000f8208ff */
[----:B------:R-:W4:Y:S04]  /*9610*/  LDL.LU R91, [R1+0xb4] ;  /* 0x0000b400015b7983 */ /* 0x000f280000300800 */
[----:B------:R-:W-:Y:S01]  /*9620*/  STSM.16.M88.4 [R44], R56 ;  /* 0x000000382c007844 */ /* 0x000fe20000000200 */
[----:B------:R-:W-:Y:S06]  /*9630*/  BAR.SYNC.DEFER_BLOCKING 0x0 ;  /* 0x0000000000007b1d */ /* 0x000fec0000010000 */
[----:B------:R-:W0:Y:S02]  /*9640*/  LDS.128 R20, [R2+UR12] ;  /* 0x0000000c02147984 */ /* 0x000e240008000c00 */
[----:B------:R-:W-:Y:S06]  /*9650*/  BAR.SYNC.DEFER_BLOCKING 0x0 ;  /* 0x0000000000007b1d */ /* 0x000fec0000010000 */
[----:B------:R-:W-:Y:S02]  /*9660*/  STSM.16.M88.4 [R44], R64 ;  /* 0x000000402c007844 */ /* 0x000fe40000000200 */
[----:B------:R-:W-:Y:S06]  /*9670*/  BAR.SYNC.DEFER_BLOCKING 0x0 ;  /* 0x0000000000007b1d */ /* 0x000fec0000010000 */
[----:B------:R-:W0:Y:S02]  /*9680*/  LDS.128 R24, [R2+UR12] ;  /* 0x0000000c02187984 */ /* 0x000e240008000c00 */
[----:B------:R-:W-:Y:S01]  /*9690*/  BAR.SYNC.DEFER_BLOCKING 0x0 ;  /* 0x0000000000007b1d */ /* 0x000fe20000010000 */
[----:B------:R-:W-:-:S02]  /*96a0*/  LEA.HI.X.SX32 R32, R32, UR5, 0x1, P1 ;  /* 0x0000000520207c11 */ /* 0x000fc400088f0eff */
[----:B------:R-:W-:-:S03]  /*96b0*/  LEA R34, P4, R28, R3, 0x1 ;  /* 0x000000031c227211 */ /* 0x000fc600078808ff */
[----:B------:R-:W-:Y:S01]  /*96c0*/  STSM.16.M88.4 [R44], R72 ;  /* 0x000000482c007844 */ /* 0x000fe20000000200 */
[----:B------:R-:W-:Y:S01]  /*96d0*/  LEA.HI.X.SX32 R35, R28, R32, 0x1, P4 ;  /* 0x000000201c237211 */ /* 0x000fe200020f0eff */
[----:B------:R-:W-:Y:S06]  /*96e0*/  BAR.SYNC.DEFER_BLOCKING 0x0 ;  /* 0x0000000000007b1d */ /* 0x000fec0000010000 */
[----:B------:R-:W0:Y:S02]  /*96f0*/  LDS.128 R28, [R2+UR12] ;  /* 0x0000000c021c7984 */ /* 0x000e240008000c00 */
[----:B------:R-:W-:Y:S01]  /*9700*/  BAR.SYNC.DEFER_BLOCKING 0x0 ;  /* 0x0000000000007b1d */ /* 0x000fe20000010000 */
[C---:B-----5:R-:W-:Y:S01]  /*9710*/  ISETP.LT.AND P1, PT, R90.reuse, UR7, !P0 ;  /* 0x000000075a007c0c */ /* 0x060fe2000c721270 */
[----:B------:R-:W-:Y:S01]  /*9720*/  IMAD R39, R90, R0, RZ ;  /* 0x000000005a277224 */ /* 0x000fe200078e02ff */
[----:B------:R-:W-:-:S03]  /*9730*/  LEA R36, P5, R33, R3, 0x1 ;  /* 0x0000000321247211 */ /* 0x000fc600078a08ff */
[----:B------:R-:W5:Y:S04]  /*9740*/  LDL.LU R90, [R1+0xb0] ;  /* 0x0000b000015a7983 */ /* 0x000f680000300800 */
[----:B------:R-:W-:Y:S01]  /*9750*/  STSM.16.M88.4 [R44], R80 ;  /* 0x000000502c007844 */ /* 0x000fe20000000200 */
[----:B------:R-:W-:Y:S01]  /*9760*/  BAR.SYNC.DEFER_BLOCKING 0x0 ;  /* 0x0000000000007b1d */ /* 0x000fe20000010000 */
[----:B------:R-:W-:Y:S02]  /*9770*/  LEA R38, P4, R39, R3, 0x1 ;  /* 0x0000000327267211 */ /* 0x000fe400078808ff */
[----:B------:R-:W-:Y:S01]  /*9780*/  LEA.HI.X.SX32 R37, R33, R32, 0x1, P5 ;  /* 0x0000002021257211 */ /* 0x000fe200028f0eff */
[----:B------:R-:W-:Y:S01]  /*9790*/  IMAD R33, R89, R0, RZ ;  /* 0x0000000059217224 */ /* 0x000fe200078e02ff */
[----:B------:R-:W-:Y:S01]  /*97a0*/  LEA.HI.X.SX32 R39, R39, R32, 0x1, P4 ;  /* 0x0000002027277211 */ /* 0x000fe200020f0eff */
[----:B------:R-:W5:Y:S04]  /*97b0*/  LDL.LU R92, [R1+0xac] ;  /* 0x0000ac00015c7983 */ /* 0x000f680000300800 */
[----:B-1----:R1:W-:Y:S01]  /*97c0*/  @P3 STG.E.U16 desc[UR14][R34.64], R4 ;  /* 0x0000000422003986 */ /* 0x0023e2000c10150e */
[----:B------:R-:W-:-:S03]  /*97d0*/  ISETP.LT.AND P3, PT, R89, UR7, !P0 ;  /* 0x0000000759007c0c */ /* 0x000fc6000c761270 */
[----:B------:R-:W5:Y:S01]  /*97e0*/  LDL.LU R89, [R1+0xa8] ;  /* 0x0000a80001597983 */ /* 0x000f620000300800 */
[C---:B--2---:R-:W-:Y:S01]  /*97f0*/  ISETP.LT.AND P4, PT, R88.reuse, UR7, !P0 ;  /* 0x0000000758007c0c */ /* 0x044fe2000c781270 */
[----:B------:R-:W-:Y:S02]  /*9800*/  IMAD R40, R88, R0, RZ ;  /* 0x0000000058287224 */ /* 0x000fe400078e02ff */
[----:B------:R-:W2:Y:S04]  /*9810*/  LDL.LU R88, [R1+0xa4] ;  /* 0x0000a40001587983 */ /* 0x000ea80000300800 */
[----:B------:R0:W-:Y:S01]  /*9820*/  @P2 STG.E.U16 desc[UR14][R36.64], R5 ;  /* 0x0000000524002986 */ /* 0x0001e2000c10150e */
[C---:B-1----:R-:W-:Y:S02]  /*9830*/  LEA R34, P2, R33.reuse, R3, 0x1 ;  /* 0x0000000321227211 */ /* 0x042fe400078408ff */
[----:B------:R-:W-:Y:S01]  /*9840*/  PRMT R43, R6, 0x7632, R43 ;  /* 0x00007632062b7816 */ /* 0x000fe2000000002b */
[----:B------:R1:W-:Y:S01]  /*9850*/  @P1 STG.E.U16 desc[UR14][R38.64], R6 ;  /* 0x0000000626001986 */ /* 0x0003e2000c10150e */
[----:B------:R-:W-:-:S02]  /*9860*/  LEA.HI.X.SX32 R35, R33, R32, 0x1, P2 ;  /* 0x0000002021237211 */ /* 0x000fc400010f0eff */
[----:B------:R-:W-:Y:S02]  /*9870*/  PRMT R41, R4, 0x7632, R41 ;  /* 0x0000763204297816 */ /* 0x000fe40000000029 */
[C---:B---3--:R-:W-:Y:S01]  /*9880*/  ISETP.LT.AND P1, PT, R93.reuse, UR7, !P0 ;  /* 0x000000075d007c0c */ /* 0x048fe2000c721270 */
[----:B0-----:R-:W-:Y:S01]  /*9890*/  IMAD R37, R93, R0, RZ ;  /* 0x000000005d257224 */ /* 0x001fe200078e02ff */
[CC--:B------:R-:W-:Y:S01]  /*98a0*/  LEA R4, P5, R40.reuse, R3.reuse, 0x1 ;  /* 0x0000000328047211 */ /* 0x0c0fe200078a08ff */
[----:B------:R-:W-:Y:S01]  /*98b0*/  @P3 STG.E.U16 desc[UR14][R34.64], R7 ;  /* 0x0000000722003986 */ /* 0x000fe2000c10150e */
[----:B------:R-:W-:Y:S02]  /*98c0*/  PRMT R42, R5, 0x7632, R42 ;  /* 0x00007632052a7816 */ /* 0x000fe4000000002a */
[----:B------:R-:W-:Y:S02]  /*98d0*/  LEA R36, P6, R37, R3, 0x1 ;  /* 0x0000000325247211 */ /* 0x000fe400078c08ff */
[----:B------:R-:W-:-:S02]  /*98e0*/  LEA.HI.X.SX32 R5, R40, R32, 0x1, P5 ;  /* 0x0000002028057211 */ /* 0x000fc400028f0eff */
[----:B------:R-:W-:-:S03]  /*98f0*/  LEA.HI.X.SX32 R37, R37, R32, 0x1, P6 ;  /* 0x0000002025257211 */ /* 0x000fc600030f0eff */
[----:B------:R0:W-:Y:S01]  /*9900*/  @P4 STG.E.U16 desc[UR14][R4.64], R41 ;  /* 0x0000002904004986 */ /* 0x0001e2000c10150e */
[C---:B----4-:R-:W-:Y:S01]  /*9910*/  ISETP.LT.AND P2, PT, R91.reuse, UR7, !P0 ;  /* 0x000000075b007c0c */ /* 0x050fe2000c741270 */
[----:B-1----:R-:W-:Y:S02]  /*9920*/  IMAD R6, R91, R0, RZ ;  /* 0x000000005b067224 */ /* 0x002fe400078e02ff */
[----:B------:R-:W3:Y:S03]  /*9930*/  LDL.LU R91, [R1+0xa0] ;  /* 0x0000a000015b7983 */ /* 0x000ee60000300800 */
[----:B------:R-:W-:-:S04]  /*9940*/  LEA R38, P3, R6, R3, 0x1 ;  /* 0x0000000306267211 */ /* 0x000fc800078608ff */
[----:B------:R-:W-:Y:S01]  /*9950*/  LEA.HI.X.SX32 R39, R6, R32, 0x1, P3 ;  /* 0x0000002006277211 */ /* 0x000fe200018f0eff */
[----:B------:R-:W-:Y:S01]  /*9960*/  @P1 STG.E.U16 desc[UR14][R36.64], R42 ;  /* 0x0000002a24001986 */ /* 0x000fe2000c10150e */
[----:B------:R-:W-:-:S03]  /*9970*/  PRMT R44, R7, 0x7632, R44 ;  /* 0x00007632072c7816 */ /* 0x000fc6000000002c */
[----:B------:R1:W-:Y:S01]  /*9980*/  @P2 STG.E.U16 desc[UR14][R38.64], R43 ;  /* 0x0000002b26002986 */ /* 0x0003e2000c10150e */
[C---:B-----5:R-:W-:Y:S01]  /*9990*/  ISETP.LT.AND P5, PT, R90.reuse, UR7, !P0 ;  /* 0x000000075a007c0c */ /* 0x060fe2000c7a1270 */
[----:B------:R-:W-:Y:S02]  /*99a0*/  IMAD R6, R90, R0, RZ ;  /* 0x000000005a067224 */ /* 0x000fe400078e02ff */
[----:B------:R-:W4:Y:S03]  /*99b0*/  LDL.LU R90, [R1+0x9c] ;  /* 0x00009c00015a7983 */ /* 0x000f260000300800 */
[----:B------:R-:W-:-:S04]  /*99c0*/  LEA R40, P1, R6, R3, 0x1 ;  /* 0x0000000306287211 */ /* 0x000fc800078208ff */
[----:B0-----:R-:W-:Y:S02]  /*99d0*/  LEA.HI.X.SX32 R41, R6, R32, 0x1, P1 ;  /* 0x0000002006297211 */ /* 0x001fe400008f0eff */
[C---:B------:R-:W-:Y:S01]  /*99e0*/  ISETP.LT.AND P3, PT, R92.reuse, UR7, !P0 ;  /* 0x000000075c007c0c */ /* 0x040fe2000c761270 */
[-C--:B------:R-:W-:Y:S02]  /*99f0*/  IMAD R7, R92, R0.reuse, RZ ;  /* 0x000000005c077224 */ /* 0x080fe400078e02ff */
[----:B------:R-:W5:Y:S01]  /*9a00*/  LDL.LU R92, [R1+0x98] ;  /* 0x00009800015c7983 */ /* 0x000f620000300800 */
[C---:B------:R-:W-:Y:S01]  /*9a10*/  ISETP.LT.AND P2, PT, R89.reuse, UR7, !P0 ;  /* 0x0000000759007c0c */ /* 0x040fe2000c741270 */
[-C--:B------:R-:W-:Y:S02]  /*9a20*/  IMAD R33, R89, R0.reuse, RZ ;  /* 0x0000000059217224 */ /* 0x080fe400078e02ff */
[----:B------:R-:W5:Y:S01]  /*9a30*/  LDL.LU R89, [R1+0x94] ;  /* 0x0000940001597983 */ /* 0x000f620000300800 */
[C---:B--2---:R-:W-:Y:S01]  /*9a40*/  ISETP.LT.AND P1, PT, R88.reuse, UR7, !P0 ;  /* 0x0000000758007c0c */ /* 0x044fe2000c721270 */
[----:B------:R-:W-:-:S02]  /*9a50*/  IMAD R35, R88, R0, RZ ;  /* 0x0000000058237224 */ /* 0x000fc400078e02ff */
[----:B------:R-:W2:Y:S01]  /*9a60*/  LDL.LU R88, [R1+0x90] ;  /* 0x0000900001587983 */ /* 0x000ea20000300800 */
[-C--:B------:R-:W-:Y:S02]  /*9a70*/  LEA R4, P4, R7, R3.reuse, 0x1 ;  /* 0x0000000307047211 */ /* 0x080fe400078808ff */
[-C--:B------:R-:W-:Y:S02]  /*9a80*/  LEA R6, P6, R33, R3.reuse, 0x1 ;  /* 0x0000000321067211 */ /* 0x080fe400078c08ff */
[-C--:B------:R-:W-:Y:S02]  /*9a90*/  LEA.HI.X.SX32 R5, R7, R32.reuse, 0x1, P4 ;  /* 0x0000002007057211 */ /* 0x080fe400020f0eff */
[----:B------:R-:W-:Y:S01]  /*9aa0*/  LEA.HI.X.SX32 R7, R33, R32, 0x1, P6 ;  /* 0x0000002021077211 */ /* 0x000fe200030f0eff */
[----:B------:R-:W-:Y:S01]  /*9ab0*/  @P5 STG.E.U16 desc[UR14][R40.64], R44 ;  /* 0x0000002c28005986 */ /* 0x000fe2000c10150e */
[----:B------:R-:W-:-:S03]  /*9ac0*/  LEA R34, P5, R35, R3, 0x1 ;  /* 0x0000000323227211 */ /* 0x000fc600078a08ff */
[----:B------:R0:W-:Y:S04]  /*9ad0*/  @P3 STG.E.U16 desc[UR14][R4.64], R8 ;  /* 0x0000000804003986 */ /* 0x0001e8000c10150e */
[----:B------:R5:W-:Y:S01]  /*9ae0*/  @P2 STG.E.U16 desc[UR14][R6.64], R9 ;  /* 0x0000000906002986 */ /* 0x000be2000c10150e */
[----:B------:R-:W-:-:S05]  /*9af0*/  LEA.HI.X.SX32 R35, R35, R32, 0x1, P5 ;  /* 0x0000002023237211 */ /* 0x000fca00028f0eff */
[----:B------:R2:W-:Y:S01]  /*9b00*/  @P1 STG.E.U16 desc[UR14][R34.64], R10 ;  /* 0x0000000a22001986 */ /* 0x0005e2000c10150e */
[----:B-1----:R-:W-:Y:S02]  /*9b10*/  PRMT R39, R9, 0x7632, R39 ;  /* 0x0000763209277816 */ /* 0x002fe40000000027 */
[C---:B---3--:R-:W-:Y:S01]  /*9b20*/  ISETP.LT.AND P4, PT, R91.reuse, UR7, !P0 ;  /* 0x000000075b007c0c */ /* 0x048fe2000c781270 */
[----:B------:R-:W-:Y:S02]  /*9b30*/  IMAD R33, R91, R0, RZ ;  /* 0x000000005b217224 */ /* 0x000fe400078e02ff */
[----:B------:R-:W3:Y:S03]  /*9b40*/  LDL.LU R91, [R1+0x8c] ;  /* 0x00008c00015b7983 */ /* 0x000ee60000300800 */
[C---:B------:R-:W-:Y:S01]  /*9b50*/  LEA R36, P2, R33.reuse, R3, 0x1 ;  /* 0x0000000321247211 */ /* 0x040fe200078408ff */
[----:B------:R-:W3:Y:S03]  /*9b60*/  LDL.LU R94, [R1+0x88] ;  /* 0x00008800015e7983 */ /* 0x000ee60000300800 */
[----:B------:R-:W-:Y:S01]  /*9b70*/  LEA.HI.X.SX32 R37, R33, R32, 0x1, P2 ;  /* 0x0000002021257211 */ /* 0x000fe200010f0eff */
[----:B------:R-:W3:Y:S01]  /*9b80*/  LDL.LU R93, [R1+0x84] ;  /* 0x00008400015d7983 */ /* 0x000ee20000300800 */
[C---:B----4-:R-:W-:Y:S01]  /*9b90*/  ISETP.LT.AND P5, PT, R90.reuse, UR7, !P0 ;  /* 0x000000075a007c0c */ /* 0x050fe2000c7a1270 */
[----:B------:R-:W-:-:S02]  /*9ba0*/  IMAD R33, R90, R0, RZ ;  /* 0x000000005a217224 */ /* 0x000fc400078e02ff */
[----:B------:R-:W4:Y:S03]  /*9bb0*/  LDL.LU R90, [R1+0x80] ;  /* 0x00008000015a7983 */ /* 0x000f260000300800 */
[----:B0-----:R-:W-:-:S04]  /*9bc0*/  LEA R4, P1, R33, R3, 0x1 ;  /* 0x0000000321047211 */ /* 0x001fc800078208ff */
[----:B------:R-:W-:Y:S02]  /*9bd0*/  LEA.HI.X.SX32 R5, R33, R32, 0x1, P1 ;  /* 0x0000002021057211 */ /* 0x000fe400008f0eff */
[C---:B-----5:R-:W-:Y:S01]  /*9be0*/  ISETP.LT.AND P3, PT, R92.reuse, UR7, !P0 ;  /* 0x000000075c007c0c */ /* 0x060fe2000c761270 */
[-C--:B------:R-:W-:Y:S01]  /*9bf0*/  IMAD R7, R92, R0.reuse, RZ ;  /* 0x000000005c077224 */ /* 0x080fe200078e02ff */
[C---:B------:R-:W-:Y:S01]  /*9c00*/  ISETP.LT.AND P2, PT, R89.reuse, UR7, !P0 ;  /* 0x0000000759007c0c */ /* 0x040fe2000c741270 */
[-C--:B------:R-:W-:Y:S02]  /*9c10*/  IMAD R9, R89, R0.reuse, RZ ;  /* 0x0000000059097224 */ /* 0x080fe400078e02ff */
[----:B------:R-:W5:Y:S01]  /*9c20*/  LDL.LU R89, [R1+0x148] ;  /* 0x0001480001597983 */ /* 0x000f620000300800 */
[C---:B--2---:R-:W-:Y:S01]  /*9c30*/  ISETP.LT.AND P1, PT, R88.reuse, UR7, !P0 ;  /* 0x0000000758007c0c */ /* 0x044fe2000c721270 */
[----:B------:R-:W-:Y:S02]  /*9c40*/  IMAD R33, R88, R0, RZ ;  /* 0x0000000058217224 */ /* 0x000fe400078e02ff */
[----:B------:R-:W2:Y:S04]  /*9c50*/  LDL.LU R88, [R1+0x7c] ;  /* 0x00007c0001587983 */ /* 0x000ea80000300800 */
[----:B------:R-:W2:Y:S01]  /*9c60*/  LDL.LU R92, [R1+0x78] ;  /* 0x00007800015c7983 */ /* 0x000ea20000300800 */
[----:B------:R-:W-:-:S02]  /*9c70*/  PRMT R38, R8, 0x7632, R38 ;  /* 0x0000763208267816 */ /* 0x000fc40000000026 */
[-C--:B------:R-:W-:Y:S01]  /*9c80*/  LEA R6, P6, R7, R3.reuse, 0x1 ;  /* 0x0000000307067211 */ /* 0x080fe200078c08ff */
[----:B------:R0:W-:Y:S01]  /*9c90*/  @P4 STG.E.U16 desc[UR14][R36.64], R11 ;  /* 0x0000000b24004986 */ /* 0x0001e2000c10150e */
[----:B------:R-:W-:Y:S02]  /*9ca0*/  PRMT R40, R10, 0x7632, R40 ;  /* 0x000076320a287816 */ /* 0x000fe40000000028 */
[-C--:B------:R-:W-:Y:S01]  /*9cb0*/  LEA R8, P4, R9, R3.reuse, 0x1 ;  /* 0x0000000309087211 */ /* 0x080fe200078808ff */
[----:B------:R1:W-:Y:S01]  /*9cc0*/  @P5 STG.E.U16 desc[UR14][R4.64], R38 ;  /* 0x0000002604005986 */ /* 0x0003e2000c10150e */
[----:B------:R-:W-:Y:S02]  /*9cd0*/  LEA R10, P5, R33, R3, 0x1 ;  /* 0x00000003210a7211 */ /* 0x000fe400078a08ff */
[----:B------:R-:W-:Y:S02]  /*9ce0*/  LEA.HI.X.SX32 R7, R7, R32, 0x1, P6 ;  /* 0x0000002007077211 */ /* 0x000fe400030f0eff */
[----:B------:R-:W-:-:S02]  /*9cf0*/  PRMT R41, R11, 0x7632, R41 ;  /* 0x000076320b297816 */ /* 0x000fc40000000029 */
[-C--:B------:R-:W-:Y:S01]  /*9d00*/  LEA.HI.X.SX32 R9, R9, R32.reuse, 0x1, P4 ;  /* 0x0000002009097211 */ /* 0x080fe200020f0eff */
[----:B------:R1:W-:Y:S01]  /*9d10*/  @P3 STG.E.U16 desc[UR14][R6.64], R39 ;  /* 0x0000002706003986 */ /* 0x0003e2000c10150e */
[----:B0-----:R-:W-:-:S03]  /*9d20*/  LEA.HI.X.SX32 R11, R33, R32, 0x1, P5 ;  /* 0x00000020210b7211 */ /* 0x001fc600028f0eff */
[----:B------:R-:W-:Y:S04]  /*9d30*/  @P2 STG.E.U16 desc[UR14][R8.64], R40 ;  /* 0x0000002808002986 */ /* 0x000fe8000c10150e */
[----:B------:R-:W-:Y:S01]  /*9d40*/  @P1 STG.E.U16 desc[UR14][R10.64], R41 ;  /* 0x000000290a001986 */ /* 0x000fe2000c10150e */
[CC--:B---3--:R-:W-:Y:S01]  /*9d50*/  IMAD R35, R91.reuse, R0.reuse, RZ ;  /* 0x000000005b237224 */ /* 0x0c8fe200078e02ff */
[----:B------:R-:W-:Y:S02]  /*9d60*/  ISETP.LT.AND P6, PT, R91, UR7, !P0 ;  /* 0x000000075b007c0c */ /* 0x000fe4000c7c1270 */
[----:B------:R-:W3:Y:S01]  /*9d70*/  LDL.LU R91, [R1+0x74] ;  /* 0x00007400015b7983 */ /* 0x000ee20000300800 */
[----:B-1----:R-:W-:Y:S01]  /*9d80*/  IMAD R5, R94, R0, RZ ;  /* 0x000000005e057224 */ /* 0x002fe200078e02ff */
[----:B------:R-:W-:-:S02]  /*9d90*/  LEA R34, P4, R35, R3, 0x1 ;  /* 0x0000000323227211 */ /* 0x000fc400078808ff */
[----:B------:R-:W-:Y:S01]  /*9da0*/  ISETP.LT.AND P3, PT, R94, UR7, !P0 ;  /* 0x000000075e007c0c */ /* 0x000fe2000c761270 */
[----:B------:R-:W-:Y:S01]  /*9db0*/  IMAD R33, R93, R0, RZ ;  /* 0x000000005d217224 */ /* 0x000fe200078e02ff */
[-C--:B------:R-:W-:Y:S02]  /*9dc0*/  LEA.HI.X.SX32 R35, R35, R32.reuse, 0x1, P4 ;  /* 0x0000002023237211 */ /* 0x080fe400020f0eff */
[-C--:B------:R-:W-:Y:S02]  /*9dd0*/  LEA R4, P4, R5, R3.reuse, 0x1 ;  /* 0x0000000305047211 */ /* 0x080fe400078808ff */
[----:B------:R-:W-:Y:S02]  /*9de0*/  ISETP.LT.AND P2, PT, R93, UR7, !P0 ;  /* 0x000000075d007c0c */ /* 0x000fe4000c741270 */
[----:B------:R-:W-:Y:S02]  /*9df0*/  LEA R6, P5, R33, R3, 0x1 ;  /* 0x0000000321067211 */ /* 0x000fe400078a08ff */
[-C--:B------:R-:W-:Y:S01]  /*9e00*/  LEA.HI.X.SX32 R5, R5, R32.reuse, 0x1, P4 ;  /* 0x0000002005057211 */ /* 0x080fe200020f0eff */
[----:B------:R-:W-:Y:S01]  /*9e10*/  @P6 STG.E.U16 desc[UR14][R34.64], R12 ;  /* 0x0000000c22006986 */ /* 0x000fe2000c10150e */
[----:B------:R-:W-:-:S03]  /*9e20*/  LEA.HI.X.SX32 R7, R33, R32, 0x1, P5 ;  /* 0x0000002021077211 */ /* 0x000fc600028f0eff */
[----:B------:R-:W-:Y:S04]  /*9e30*/  @P3 STG.E.U16 desc[UR14][R4.64], R13 ;  /* 0x0000000d04003986 */ /* 0x000fe8000c10150e */
[----:B------:R0:W-:Y:S02]  /*9e40*/  @P2 STG.E.U16 desc[UR14][R6.64], R14 ;  /* 0x0000000e06002986 */ /* 0x0001e4000c10150e */
[----:B0-----:R-:W-:Y:S02]  /*9e50*/  PRMT R7, R12, 0x7632, R7 ;  /* 0x000076320c077816 */ /* 0x001fe40000000007 */
[C---:B----4-:R-:W-:Y:S01]  /*9e60*/  ISETP.LT.AND P1, PT, R90.reuse, UR7, !P0 ;  /* 0x000000075a007c0c */ /* 0x050fe2000c721270 */
[----:B------:R-:W-:Y:S02]  /*9e70*/  IMAD R36, R90, R0, RZ ;  /* 0x000000005a247224 */ /* 0x000fe400078e02ff */
[----:B------:R-:W4:Y:S04]  /*9e80*/  LDL.LU R90, [R1+0x70] ;  /* 0x00007000015a7983 */ /* 0x000f280000300800 */
[----:B------:R-:W4:Y:S01]  /*9e90*/  LDL.LU R94, [R1+0x6c] ;  /* 0x00006c00015e7983 */ /* 0x000f220000300800 */
[----:B-----5:R-:W-:-:S03]  /*9ea0*/  ISETP.LT.AND P5, PT, R89, UR7, !P0 ;  /* 0x0000000759007c0c */ /* 0x020fc6000c7a1270 */
[----:B------:R-:W5:Y:S01]  /*9eb0*/  LDL.LU R89, [R1+0x68] ;  /* 0x0000680001597983 */ /* 0x000f620000300800 */
[C---:B--2---:R-:W-:Y:S01]  /*9ec0*/  ISETP.LT.AND P3, PT, R88.reuse, UR7, !P0 ;  /* 0x0000000758007c0c */ /* 0x044fe2000c761270 */
[-C--:B------:R-:W-:Y:S02]  /*9ed0*/  IMAD R11, R88, R0.reuse, RZ ;  /* 0x00000000580b7224 */ /* 0x080fe400078e02ff */
[----:B------:R-:W2:Y:S01]  /*9ee0*/  LDL.LU R88, [R1+0x64] ;  /* 0x0000640001587983 */ /* 0x000ea20000300800 */
[C---:B------:R-:W-:Y:S01]  /*9ef0*/  ISETP.LT.AND P2, PT, R92.reuse, UR7, !P0 ;  /* 0x000000075c007c0c */ /* 0x040fe2000c741270 */
[----:B------:R-:W-:Y:S02]  /*9f00*/  IMAD R12, R92, R0, RZ ;  /* 0x000000005c0c7224 */ /* 0x000fe400078e02ff */
[----:B------:R-:W2:Y:S04]  /*9f10*/  LDL.LU R93, [R1+0x144] ;  /* 0x00014400015d7983 */ /* 0x000ea80000300800 */
[----:B------:R-:W2:Y:S01]  /*9f20*/  LDL.LU R92, [R1+0x60] ;  /* 0x00006000015c7983 */ /* 0x000ea20000300800 */
[----:B------:R-:W-:-:S02]  /*9f30*/  LEA R8, P6, R36, R3, 0x1 ;  /* 0x0000000324087211 */ /* 0x000fc400078c08ff */
[-C--:B------:R-:W-:Y:S02]  /*9f40*/  LEA R10, P4, R11, R3.reuse, 0x1 ;  /* 0x000000030b0a7211 */ /* 0x080fe400078808ff */
[-C--:B------:R-:W-:Y:S02]  /*9f50*/  LEA.HI.X.SX32 R9, R36, R32.reuse, 0x1, P6 ;  /* 0x0000002024097211 */ /* 0x080fe400030f0eff */
[----:B------:R-:W-:Y:S02]  /*9f60*/  PRMT R33, R13, 0x7632, R33 ;  /* 0x000076320d217816 */ /* 0x000fe40000000021 */
[----:B------:R-:W-:Y:S01]  /*9f70*/  LEA.HI.X.SX32 R11, R11, R32, 0x1, P4 ;  /* 0x000000200b0b7211 */ /* 0x000fe200020f0eff */
[----:B------:R-:W-:Y:S01]  /*9f80*/  @P1 STG.E.U16 desc[UR14][R8.64], R15 ;  /* 0x0000000f08001986 */ /* 0x000fe2000c10150e */
[----:B------:R-:W-:-:S03]  /*9f90*/  LEA R4, P6, R12, R3, 0x1 ;  /* 0x000000030c047211 */ /* 0x000fc600078c08ff */
[----:B------:R0:W-:Y:S01]  /*9fa0*/  @P3 STG.E.U16 desc[UR14][R10.64], R7 ;  /* 0x000000070a003986 */ /* 0x0001e2000c10150e */
[----:B------:R-:W-:Y:S02]  /*9fb0*/  LEA.HI.X.SX32 R5, R12, R32, 0x1, P6 ;  /* 0x000000200c057211 */ /* 0x000fe400030f0eff */
[----:B------:R-:W-:-:S03]  /*9fc0*/  PRMT R14, R14, 0x7632, R14 ;  /* 0x000076320e0e7816 */ /* 0x000fc6000000000e */
[----:B------:R-:W-:Y:S01]  /*9fd0*/  @P2 STG.E.U16 desc[UR14][R4.64], R33 ;  /* 0x0000002104002986 */ /* 0x000fe2000c10150e */
[C---:B---3--:R-:W-:Y:S01]  /*9fe0*/  ISETP.LT.AND P1, PT, R91.reuse, UR7, !P0 ;  /* 0x000000075b007c0c */ /* 0x048fe2000c721270 */
[----:B------:R-:W-:Y:S02]  /*9ff0*/  IMAD R13, R91, R0, RZ ;  /* 0x000000005b0d7224 */ /* 0x000fe400078e02ff */
[----:B------:R-:W3:Y:S03]  /*a000*/  LDL.LU R91, [R1+0x5c] ;  /* 0x00005c00015b7983 */ /* 0x000ee60000300800 */
[----:B------:R-:W-:-:S04]  /*a010*/  LEA R6, P4, R13, R3, 0x1 ;  /* 0x000000030d067211 */ /* 0x000fc800078808ff */
[----:B0-----:R-:W-:-:S05]  /*a020*/  LEA.HI.X.SX32 R7, R13, R32, 0x1, P4 ;  /* 0x000000200d077211 */ /* 0x001fca00020f0eff */
[----:B------:R0:W-:Y:S01]  /*a030*/  @P1 STG.E.U16 desc[UR14][R6.64], R14 ;  /* 0x0000000e06001986 */ /* 0x0001e2000c10150e */
[----:B------:R-:W-:Y:S02]  /*a040*/  PRMT R15, R15, 0x7632, R15 ;  /* 0x000076320f0f7816 */ /* 0x000fe4000000000f */
[C---:B----4-:R-:W-:Y:S01]  /*a050*/  ISETP.LT.AND P3, PT, R90.reuse, UR7, !P0 ;  /* 0x000000075a007c0c */ /* 0x050fe2000c761270 */
[-C--:B------:R-:W-:Y:S02]  /*a060*/  IMAD R9, R90, R0.reuse, RZ ;  /* 0x000000005a097224 */ /* 0x080fe400078e02ff */
[----:B------:R-:W4:Y:S01]  /*a070*/  LDL.LU R90, [R1+0x58] ;  /* 0x00005800015a7983 */ /* 0x000f220000300800 */
[C---:B------:R-:W-:Y:S02]  /*a080*/  IMAD R13, R94.reuse, R0, RZ ;  /* 0x000000005e0d7224 */ /* 0x040fe400078e02ff */
[----:B------:R-:W-:Y:S02]  /*a090*/  LEA R8, P4, R9, R3, 0x1 ;  /* 0x0000000309087211 */ /* 0x000fe400078808ff */
[----:B------:R-:W-:-:S02]  /*a0a0*/  ISETP.LT.AND P2, PT, R94, UR7, !P0 ;  /* 0x000000075e007c0c */ /* 0x000fc4000c741270 */
[----:B------:R-:W-:Y:S02]  /*a0b0*/  LEA.HI.X.SX32 R9, R9, R32, 0x1, P4 ;  /* 0x0000002009097211 */ /* 0x000fe400020f0eff */
[----:B------:R-:W-:-:S04]  /*a0c0*/  LEA R12, P6, R13, R3, 0x1 ;  /* 0x000000030d0c7211 */ /* 0x000fc800078c08ff */
[----:B------:R-:W-:Y:S01]  /*a0d0*/  LEA.HI.X.SX32 R13, R13, R32, 0x1, P6 ;  /* 0x000000200d0d7211 */ /* 0x000fe200030f0eff */
[----:B------:R-:W-:Y:S04]  /*a0e0*/  @P3 STG.E.U16 desc[UR14][R8.64], R15 ;  /* 0x0000000f08003986 */ /* 0x000fe8000c10150e */
[----:B------:R1:W-:Y:S01]  /*a0f0*/  @P2 STG.E.U16 desc[UR14][R12.64], R16 ;  /* 0x000000100c002986 */ /* 0x0003e2000c10150e */
[C---:B-----5:R-:W-:Y:S01]  /*a100*/  ISETP.LT.AND P1, PT, R89.reuse, UR7, !P0 ;  /* 0x0000000759007c0c */ /* 0x060fe2000c721270 */
[-C--:B------:R-:W-:Y:S02]  /*a110*/  IMAD R10, R89, R0.reuse, RZ ;  /* 0x00000000590a7224 */ /* 0x080fe400078e02ff */
[----:B------:R-:W5:Y:S01]  /*a120*/  LDL.LU R89, [R1+0x54] ;  /* 0x0000540001597983 */ /* 0x000f620000300800 */
[C---:B--2---:R-:W-:Y:S01]  /*a130*/  ISETP.LT.AND P4, PT, R88.reuse, UR7, !P0 ;  /* 0x0000000758007c0c */ /* 0x044fe2000c781270 */
[----:B------:R-:W-:-:S02]  /*a140*/  IMAD R11, R88, R0, RZ ;  /* 0x00000000580b7224 */ /* 0x000fc400078e02ff */
[----:B------:R-:W2:Y:S03]  /*a150*/  LDL.LU R88, [R1+0x50] ;  /* 0x0000500001587983 */ /* 0x000ea60000300800 */
[CC--:B0-----:R-:W-:Y:S01]  /*a160*/  LEA R6, P6, R11.reuse, R3.reuse, 0x1 ;  /* 0x000000030b067211 */ /* 0x0c1fe200078c08ff */
[----:B-1----:R-:W2:Y:S01]  /*a170*/  LDL.LU R13, [R1+0x4c] ;  /* 0x00004c00010d7983 */ /* 0x002ea20000300800 */
[----:B------:R-:W-:Y:S02]  /*a180*/  IMAD R14, R92, R0, RZ ;  /* 0x000000005c0e7224 */ /* 0x000fe400078e02ff */
[----:B------:R-:W-:Y:S01]  /*a190*/  LEA.HI.X.SX32 R7, R11, R32, 0x1, P6 ;  /* 0x000000200b077211 */ /* 0x000fe200030f0eff */
[----:B------:R-:W2:Y:S02]  /*a1a0*/  LDL.LU R15, [R1+0x140] ;  /* 0x00014000010f7983 */ /* 0x000ea40000300800 */
[----:B------:R-:W-:-:S04]  /*a1b0*/  LEA R8, P6, R14, R3, 0x1 ;  /* 0x000000030e087211 */ /* 0x000fc800078c08ff */
[-C--:B------:R-:W-:Y:S02]  /*a1c0*/  LEA.HI.X.SX32 R9, R14, R32.reuse, 0x1, P6 ;  /* 0x000000200e097211 */ /* 0x080fe400030f0eff */
[----:B------:R-:W2:Y:S01]  /*a1d0*/  LDL.LU R14, [R1+0x13c] ;  /* 0x00013c00010e7983 */ /* 0x000ea20000300800 */
[----:B------:R-:W-:Y:S02]  /*a1e0*/  LEA R4, P3, R10, R3, 0x1 ;  /* 0x000000030a047211 */ /* 0x000fe400078608ff */
[----:B------:R-:W-:Y:S02]  /*a1f0*/  ISETP.LT.AND P2, PT, R92, UR7, !P0 ;  /* 0x000000075c007c0c */ /* 0x000fe4000c741270 */
[----:B------:R-:W-:-:S05]  /*a200*/  LEA.HI.X.SX32 R5, R10, R32, 0x1, P3 ;  /* 0x000000200a057211 */ /* 0x000fca00018f0eff */
[----:B------:R0:W-:Y:S04]  /*a210*/  @P1 STG.E.U16 desc[UR14][R4.64], R17 ;  /* 0x0000001104001986 */ /* 0x0001e8000c10150e */
[----:B------:R1:W-:Y:S01]  /*a220*/  @P4 STG.E.U16 desc[UR14][R6.64], R18 ;  /* 0x0000001206004986 */ /* 0x0003e2000c10150e */
[C---:B---3--:R-:W-:Y:S01]  /*a230*/  IMAD R11, R91.reuse, R0, RZ ;  /* 0x000000005b0b7224 */ /* 0x048fe200078e02ff */
[----:B------:R-:W-:Y:S02]  /*a240*/  ISETP.LT.AND P1, PT, R91, UR7, !P0 ;  /* 0x000000075b007c0c */ /* 0x000fe4000c721270 */
[----:B------:R3:W-:Y:S02]  /*a250*/  @P2 STG.E.U16 desc[UR14][R8.64], R19 ;  /* 0x0000001308002986 */ /* 0x0007e4000c10150e */
[----:B------:R-:W-:-:S02]  /*a260*/  LEA R10, P4, R11, R3, 0x1 ;  /* 0x000000030b0a7211 */ /* 0x000fc400078808ff */
[----:B------:R-:W2:Y:S01]  /*a270*/  LDL.LU R91, [R1+0x138] ;  /* 0x00013800015b7983 */ /* 0x000ea20000300800 */
[----:B0-----:R-:W-:Y:S02]  /*a280*/  PRMT R5, R16, 0x7632, R5 ;  /* 0x0000763210057816 */ /* 0x001fe40000000005 */
[----:B------:R-:W-:Y:S02]  /*a290*/  LEA.HI.X.SX32 R11, R11, R32, 0x1, P4 ;  /* 0x000000200b0b7211 */ /* 0x000fe400020f0eff */
[----:B------:R-:W-:-:S03]  /*a2a0*/  PRMT R17, R17, 0x7632, R17 ;  /* 0x0000763211117816 */ /* 0x000fc60000000011 */
[----:B------:R0:W-:Y:S01]  /*a2b0*/  @P1 STG.E.U16 desc[UR14][R10.64], R5 ;  /* 0x000000050a001986 */ /* 0x0001e2000c10150e */
[----:B-1----:R-:W-:Y:S02]  /*a2c0*/  PRMT R18, R18, 0x7632, R18 ;  /* 0x0000763212127816 */ /* 0x002fe40000000012 */
[----:B---3--:R-:W-:Y:S01]  /*a2d0*/  PRMT R19, R19, 0x7632, R19 ;  /* 0x0000763213137816 */ /* 0x008fe20000000013 */
[C---:B----4-:R-:W-:Y:S01]  /*a2e0*/  IMAD R12, R90.reuse, R0, RZ ;  /* 0x000000005a0c7224 */ /* 0x050fe200078e02ff */
[----:B------:R-:W-:Y:S02]  /*a2f0*/  ISETP.LT.AND P6, PT, R90, UR7, !P0 ;  /* 0x000000075a007c0c */ /* 0x000fe4000c7c1270 */
[----:B------:R-:W3:Y:S02]  /*a300*/  LDL.LU R90, [R1+0x134] ;  /* 0x00013400015a7983 */ /* 0x000ee40000300800 */
[----:B------:R-:W-:-:S04]  /*a310*/  LEA R4, P2, R12, R3, 0x1 ;  /* 0x000000030c047211 */ /* 0x000fc800078408ff */
[----:B0-----:R-:W-:-:S05]  /*a320*/  LEA.HI.X.SX32 R5, R12, R32, 0x1, P2 ;  /* 0x000000200c057211 */ /* 0x001fca00010f0eff */
[----:B------:R0:W-:Y:S01]  /*a330*/  @P6 STG.E.U16 desc[UR14][R4.64], R17 ;  /* 0x0000001104006986 */ /* 0x0001e2000c10150e */
[C---:B-----5:R-:W-:Y:S01]  /*a340*/  IMAD R7, R89.reuse, R0, RZ ;  /* 0x0000000059077224 */ /* 0x060fe200078e02ff */
[----:B------:R-:W-:Y:S02]  /*a350*/  ISETP.LT.AND P4, PT, R89, UR7, !P0 ;  /* 0x0000000759007c0c */ /* 0x000fe4000c781270 */
[----:B------:R-:W4:Y:S02]  /*a360*/  LDL.LU R89, [R1+0x130] ;  /* 0x0001300001597983 */ /* 0x000f240000300800 */
[----:B------:R-:W-:-:S04]  /*a370*/  LEA R6, P2, R7, R3, 0x1 ;  /* 0x0000000307067211 */ /* 0x000fc800078408ff */
[----:B------:R-:W-:-:S05]  /*a380*/  LEA.HI.X.SX32 R7, R7, R32, 0x1, P2 ;  /* 0x0000002007077211 */ /* 0x000fca00010f0eff */
[----:B------:R-:W-:Y:S01]  /*a390*/  @P4 STG.E.U16 desc[UR14][R6.64], R18 ;  /* 0x0000001206004986 */ /* 0x000fe2000c10150e */
[C---:B--2---:R-:W-:Y:S01]  /*a3a0*/  IMAD R12, R88.reuse, R0, RZ ;  /* 0x00000000580c7224 */ /* 0x044fe200078e02ff */
[----:B------:R-:W-:Y:S02]  /*a3b0*/  ISETP.LT.AND P1, PT, R88, UR7, !P0 ;  /* 0x0000000758007c0c */ /* 0x000fe4000c721270 */
[----:B------:R-:W2:Y:S02]  /*a3c0*/  LDL.LU R88, [R1+0x12c] ;  /* 0x00012c0001587983 */ /* 0x000ea40000300800 */
[C---:B------:R-:W-:Y:S02]  /*a3d0*/  LEA R8, P6, R12.reuse, R3, 0x1 ;  /* 0x000000030c087211 */ /* 0x040fe400078c08ff */
[----:B------:R-:W5:Y:S02]  /*a3e0*/  LDL.LU R16, [R1+0x128] ;  /* 0x0001280001107983 */ /* 0x000f640000300800 */
[----:B------:R-:W-:-:S05]  /*a3f0*/  LEA.HI.X.SX32 R9, R12, R32, 0x1, P6 ;  /* 0x000000200c097211 */ /* 0x000fca00030f0eff */
[----:B------:R1:W-:Y:S01]  /*a400*/  @P1 STG.E.U16 desc[UR14][R8.64], R19 ;  /* 0x0000001308001986 */ /* 0x0003e2000c10150e */
[----:B------:R-:W-:-:S03]  /*a410*/  ISETP.LT.AND P1, PT, R14, UR7, !P0 ;  /* 0x000000070e007c0c */ /* 0x000fc6000c721270 */
[----:B------:R-:W3:Y:S01]  /*a420*/  LDL.LU R14, [R1+0x124] ;  /* 0x00012400010e7983 */ /* 0x000ee20000300800 */
[C---:B------:R-:W-:Y:S01]  /*a430*/  IMAD R11, R13.reuse, R0, RZ ;  /* 0x000000000d0b7224 */ /* 0x040fe200078e02ff */
[----:B------:R-:W-:Y:S02]  /*a440*/  ISETP.LT.AND P2, PT, R13, UR7, !P0 ;  /* 0x000000070d007c0c */ /* 0x000fe4000c741270 */
[----:B0-----:R-:W2:Y:S01]  /*a450*/  LDL.LU R17, [R1+0x120] ;  /* 0x0001200001117983 */ /* 0x001ea20000300800 */
[----:B------:R-:W-:Y:S01]  /*a460*/  IMAD R13, R0, 0x2, R11 ;  /* 0x00000002000d7824 */ /* 0x000fe200078e020b */
[----:B------:R-:W-:Y:S02]  /*a470*/  LEA R10, P4, R11, R3, 0x1 ;  /* 0x000000030b0a7211 */ /* 0x000fe400078808ff */
[----:B------:R-:W-:Y:S01]  /*a480*/  ISETP.LT.AND P3, PT, R93, UR7, !P0 ;  /* 0x000000075d007c0c */ /* 0x000fe2000c761270 */
[----:B------:R-:W2:Y:S01]  /*a490*/  LDL.LU R12, [R1+0x11c] ;  /* 0x00011c00010c7983 */ /* 0x000ea20000300800 */
[----:B------:R-:W-:-:S02]  /*a4a0*/  LEA.HI.X.SX32 R11, R11, R32, 0x1, P4 ;  /* 0x000000200b0b7211 */ /* 0x000fc400020f0eff */
[----:B------:R-:W-:Y:S01]  /*a4b0*/  ISETP.LT.AND P4, PT, R15, UR7, !P0 ;  /* 0x000000070f007c0c */ /* 0x000fe2000c781270 */
[C---:B------:R-:W-:Y:S01]  /*a4c0*/  IMAD R15, R0.reuse, 0x2, R13 ;  /* 0x00000002000f7824 */ /* 0x040fe200078e020d */
[CC--:B------:R-:W-:Y:S01]  /*a4d0*/  LEA R4, P6, R13.reuse, R3.reuse, 0x1 ;  /* 0x000000030d047211 */ /* 0x0c0fe200078c08ff */
[----:B-1----:R-:W2:Y:S03]  /*a4e0*/  LDL.LU R19, [R1+0x118] ;  /* 0x0001180001137983 */ /* 0x002ea60000300800 */
[----:B------:R-:W-:Y:S01]  /*a4f0*/  LEA.HI.X.SX32 R5, R13, R32, 0x1, P6 ;  /* 0x000000200d057211 */ /* 0x000fe200030f0eff */
[----:B------:R-:W-:Y:S01]  /*a500*/  IMAD R13, R0, 0x2, R15 ;  /* 0x00000002000d7824 */ /* 0x000fe200078e020f */
[----:B------:R-:W-:-:S04]  /*a510*/  LEA R6, P6, R15, R3, 0x1 ;  /* 0x000000030f067211 */ /* 0x000fc800078c08ff */
[-C--:B------:R-:W-:Y:S01]  /*a520*/  LEA.HI.X.SX32 R7, R15, R32.reuse, 0x1, P6 ;  /* 0x000000200f077211 */ /* 0x080fe200030f0eff */
[C---:B------:R-:W-:Y:S01]  /*a530*/  IMAD R15, R0.reuse, 0x2, R13 ;  /* 0x00000002000f7824 */ /* 0x040fe200078e020d */
[CC--:B------:R-:W-:Y:S01]  /*a540*/  LEA R8, P6, R13.reuse, R3.reuse, 0x1 ;  /* 0x000000030d087211 */ /* 0x0c0fe200078c08ff */
[----:B------:R0:W-:Y:S03]  /*a550*/  @P2 STG.E.U16 desc[UR14][R10.64], R20 ;  /* 0x000000140a002986 */ /* 0x0001e6000c10150e */
[----:B------:R-:W-:Y:S01]  /*a560*/  LEA.HI.X.SX32 R9, R13, R32, 0x1, P6 ;  /* 0x000000200d097211 */ /* 0x000fe200030f0eff */
[----:B------:R-:W-:Y:S01]  /*a570*/  IMAD R13, R0, 0x2, R15 ;  /* 0x00000002000d7824 */ /* 0x000fe200078e020f */
[----:B------:R-:W-:Y:S01]  /*a580*/  ISETP.LT.AND P2, PT, R91, UR7, !P0 ;  /* 0x000000075b007c0c */ /* 0x000fe2000c741270 */
[----:B------:R1:W-:Y:S01]  /*a590*/  @P5 STG.E.U16 desc[UR14][R4.64], R21 ;  /* 0x0000001504005986 */ /* 0x0003e2000c10150e */
[----:B0-----:R-:W-:-:S04]  /*a5a0*/  LEA R10, P6, R15, R3, 0x1 ;  /* 0x000000030f0a7211 */ /* 0x001fc800078c08ff */
[-C--:B------:R-:W-:Y:S02]  /*a5b0*/  LEA.HI.X.SX32 R11, R15, R32.reuse, 0x1, P6 ;  /* 0x000000200f0b7211 */ /* 0x080fe400030f0eff */
[----:B-1----:R-:W-:Y:S02]  /*a5c0*/  LEA R4, P6, R13, R3, 0x1 ;  /* 0x000000030d047211 */ /* 0x002fe400078c08ff */
[----:B------:R-:W-:Y:S01]  /*a5d0*/  PRMT R20, R20, 0x7632, R20 ;  /* 0x0000763214147816 */ /* 0x000fe20000000014 */
[----:B------:R-:W-:Y:S01]  /*a5e0*/  @P3 STG.E.U16 desc[UR14][R6.64], R22 ;  /* 0x0000001606003986 */ /* 0x000fe2000c10150e */
[----:B------:R-:W-:Y:S02]  /*a5f0*/  PRMT R21, R21, 0x7632, R21 ;  /* 0x0000763215157816 */ /* 0x000fe40000000015 */
[----:B------:R-:W-:Y:S01]  /*a600*/  LEA.HI.X.SX32 R5, R13, R32, 0x1, P6 ;  /* 0x000000200d057211 */ /* 0x000fe200030f0eff */
[----:B------:R0:W-:Y:S04]  /*a610*/  @P4 STG.E.U16 desc[UR14][R8.64], R23 ;  /* 0x0000001708004986 */ /* 0x0001e8000c10150e */
[----:B------:R-:W-:Y:S04]  /*a620*/  @P1 STG.E.U16 desc[UR14][R10.64], R20 ;  /* 0x000000140a001986 */ /* 0x000fe8000c10150e */
[----:B------:R1:W-:Y:S01]  /*a630*/  @P2 STG.E.U16 desc[UR14][R4.64], R21 ;  /* 0x0000001504002986 */ /* 0x0003e2000c10150e */
[----:B-----5:R-:W-:-:S03]  /*a640*/  ISETP.LT.AND P1, PT, R16, UR7, !P0 ;  /* 0x0000000710007c0c */ /* 0x020fc6000c721270 */
[----:B------:R-:W5:Y:S04]  /*a650*/  LDL.LU R16, [R1+0x114] ;  /* 0x0001140001107983 */ /* 0x000f680000300800 */
[----:B------:R-:W5:Y:S01]  /*a660*/  LDL.LU R18, [R1+0x110] ;  /* 0x0001100001127983 */ /* 0x000f620000300800 */
[----:B---3--:R-:W-:-:S03]  /*a670*/  ISETP.LT.AND P2, PT, R14, UR7, !P0 ;  /* 0x000000070e007c0c */ /* 0x008fc6000c741270 */
[----:B------:R-:W3:Y:S01]  /*a680*/  LDL.LU R14, [R1+0x10c] ;  /* 0x00010c00010e7983 */ /* 0x000ee20000300800 */
[----:B------:R-:W-:Y:S01]  /*a690*/  IMAD R15, R0, 0x2, R13 ;  /* 0x00000002000f7824 */ /* 0x000fe200078e020d */
[----:B------:R-:W-:-:S03]  /*a6a0*/  ISETP.LT.AND P5, PT, R90, UR7, !P0 ;  /* 0x000000075a007c0c */ /* 0x000fc6000c7a1270 */
[----:B0-----:R-:W-:Y:S01]  /*a6b0*/  IMAD R9, R0, 0x2, R15 ;  /* 0x0000000200097824 */ /* 0x001fe200078e020f */
[----:B------:R-:W-:-:S03]  /*a6c0*/  LEA R6, P6, R15, R3, 0x1 ;  /* 0x000000030f067211 */ /* 0x000fc600078c08ff */
[----:B------:R-:W-:Y:S01]  /*a6d0*/  IMAD R13, R0, 0x2, R9 ;  /* 0x00000002000d7824 */ /* 0x000fe200078e0209 */
[-C--:B------:R-:W-:Y:S02]  /*a6e0*/  LEA.HI.X.SX32 R7, R15, R32.reuse, 0x1, P6 ;  /* 0x000000200f077211 */ /* 0x080fe400030f0eff */
[-C--:B------:R-:W-:Y:S02]  /*a6f0*/  LEA R8, P6, R9, R3.reuse, 0x1 ;  /* 0x0000000309087211 */ /* 0x080fe400078c08ff */
[----:B----4-:R-:W-:Y:S02]  /*a700*/  ISETP.LT.AND P3, PT, R89, UR7, !P0 ;  /* 0x0000000759007c0c */ /* 0x010fe4000c761270 */
[----:B------:R-:W-:Y:S01]  /*a710*/  PRMT R22, R22, 0x7632, R22 ;  /* 0x0000763216167816 */ /* 0x000fe20000000016 */
[----:B-1----:R-:W-:Y:S01]  /*a720*/  IMAD R5, R0, 0x2, R13 ;  /* 0x0000000200057824 */ /* 0x002fe200078e020d */
[----:B------:R-:W-:Y:S02]  /*a730*/  LEA.HI.X.SX32 R9, R9, R32, 0x1, P6 ;  /* 0x0000002009097211 */ /* 0x000fe400030f0eff */
[----:B------:R-:W-:Y:S01]  /*a740*/  LEA R10, P6, R13, R3, 0x1 ;  /* 0x000000030d0a7211 */ /* 0x000fe200078c08ff */
[----:B------:R0:W-:Y:S01]  /*a750*/  @P5 STG.E.U16 desc[UR14][R6.64], R22 ;  /* 0x0000001606005986 */ /* 0x0001e2000c10150e */
[----:B--2---:R-:W-:-:S02]  /*a760*/  ISETP.LT.AND P5, PT, R17, UR7, !P0 ;  /* 0x0000000711007c0c */ /* 0x004fc4000c7a1270 */
[-C--:B------:R-:W-:Y:S01]  /*a770*/  LEA.HI.X.SX32 R11, R13, R32.reuse, 0x1, P6 ;  /* 0x000000200d0b7211 */ /* 0x080fe200030f0eff */
[----:B------:R-:W2:Y:S01]  /*a780*/  LDL.LU R17, [R1+0x108] ;  /* 0x0001080001117983 */ /* 0x000ea20000300800 */
[----:B------:R-:W-:Y:S01]  /*a790*/  PRMT R23, R23, 0x7632, R23 ;  /* 0x0000763217177816 */ /* 0x000fe20000000017 */
[----:B------:R-:W-:Y:S01]  /*a7a0*/  IMAD R13, R0, 0x2, R5 ;  /* 0x00000002000d7824 */ /* 0x000fe200078e0205 */
[CC--:B------:R-:W-:Y:S02]  /*a7b0*/  LEA R4, P6, R5.reuse, R3.reuse, 0x1 ;  /* 0x0000000305047211 */ /* 0x0c0fe400078c08ff */
[----:B------:R-:W-:Y:S01]  /*a7c0*/  ISETP.LT.AND P4, PT, R88, UR7, !P0 ;  /* 0x0000000758007c0c */ /* 0x000fe2000c781270 */
[----:B------:R1:W-:Y:S01]  /*a7d0*/  @P3 STG.E.U16 desc[UR14][R8.64], R23 ;  /* 0x0000001708003986 */ /* 0x0003e2000c10150e */
[----:B------:R-:W-:Y:S01]  /*a7e0*/  LEA.HI.X.SX32 R5, R5, R32, 0x1, P6 ;  /* 0x0000002005057211 */ /* 0x000fe200030f0eff */
[----:B------:R-:W-:Y:S01]  /*a7f0*/  IMAD R15, R0, 0x2, R13 ;  /* 0x00000002000f7824 */ /* 0x000fe200078e020d */
[----:B0-----:R-:W-:Y:S01]  /*a800*/  LEA R6, P6, R13, R3, 0x1 ;  /* 0x000000030d067211 */ /* 0x001fe200078c08ff */
[----:B------:R-:W0:Y:S01]  /*a810*/  LDS.128 R20, [R2+UR12] ;  /* 0x0000000c02147984 */ /* 0x000e220008000c00 */
[----:B------:R-:W-:-:S03]  /*a820*/  ISETP.LT.AND P3, PT, R12, UR7, !P0 ;  /* 0x000000070c007c0c */ /* 0x000fc6000c761270 */
[----:B------:R-:W4:Y:S01]  /*a830*/  LDL.LU R12, [R1+0x104] ;  /* 0x00010400010c7983 */ /* 0x000f220000300800 */
[-C--:B------:R-:W-:Y:S02]  /*a840*/  LEA.HI.X.SX32 R7, R13, R32.reuse, 0x1, P6 ;  /* 0x000000200d077211 */ /* 0x080fe400030f0eff */
[C---:B-1----:R-:W-:Y:S01]  /*a850*/  LEA R8, P6, R15.reuse, R3, 0x1 ;  /* 0x000000030f087211 */ /* 0x042fe200078c08ff */
[----:B------:R1:W-:Y:S03]  /*a860*/  @P4 STG.E.U16 desc[UR14][R10.64], R24 ;  /* 0x000000180a004986 */ /* 0x0003e6000c10150e */
[----:B------:R-:W-:Y:S01]  /*a870*/  LEA.HI.X.SX32 R9, R15, R32, 0x1, P6 ;  /* 0x000000200f097211 */ /* 0x000fe200030f0eff */
[----:B------:R1:W-:Y:S04]  /*a880*/  @P1 STG.E.U16 desc[UR14][R4.64], R25 ;  /* 0x0000001904001986 */ /* 0x0003e8000c10150e */
[----:B------:R2:W-:Y:S04]  /*a890*/  @P2 STG.E.U16 desc[UR14][R6.64], R26 ;  /* 0x0000001a06002986 */ /* 0x0005e8000c10150e */
[----:B------:R2:W-:Y:S01]  /*a8a0*/  @P5 STG.E.U16 desc[UR14][R8.64], R27 ;  /* 0x0000001b08005986 */ /* 0x0005e2000c10150e */
[----:B-----5:R-:W-:-:S03]  /*a8b0*/  ISETP.LT.AND P1, PT, R16, UR7, !P0 ;  /* 0x0000000710007c0c */ /* 0x020fc6000c721270 */
[----:B------:R-:W5:Y:S01]  /*a8c0*/  LDL.LU R16, [R1+0x100] ;  /* 0x0001000001107983 */ /* 0x000f620000300800 */
[----:B---3--:R-:W-:-:S03]  /*a8d0*/  ISETP.LT.AND P5, PT, R14, UR7, !P0 ;  /* 0x000000070e007c0c */ /* 0x008fc6000c7a1270 */
[----:B------:R-:W3:Y:S01]  /*a8e0*/  LDL.LU R14, [R1+0xfc] ;  /* 0x0000fc00010e7983 */ /* 0x000ee20000300800 */
[----:B------:R-:W-:Y:S01]  /*a8f0*/  IMAD R13, R0, 0x2, R15 ;  /* 0x00000002000d7824 */ /* 0x000fe200078e020f */
[----:B------:R-:W-:Y:S02]  /*a900*/  ISETP.LT.AND P4, PT, R19, UR7, !P0 ;  /* 0x0000000713007c0c */ /* 0x000fe4000c781270 */
[----:B-1----:R-:W-:Y:S02]  /*a910*/  PRMT R24, R24, 0x7632, R24 ;  /* 0x0000763218187816 */ /* 0x002fe40000000018 */
[C---:B------:R-:W-:Y:S01]  /*a920*/  LEA R10, P6, R13.reuse, R3, 0x1 ;  /* 0x000000030d0a7211 */ /* 0x040fe200078c08ff */
[----:B------:R-:W-:Y:S01]  /*a930*/  IMAD R15, R0, 0x2, R13 ;  /* 0x00000002000f7824 */ /* 0x000fe200078e020d */
[----:B------:R-:W3:Y:S02]  /*a940*/  LDL.LU R19, [R1+0xf8] ;  /* 0x0000f80001137983 */ /* 0x000ee40000300800 */
[----:B------:R-:W-:-:S02]  /*a950*/  LEA.HI.X.SX32 R11, R13, R32, 0x1, P6 ;  /* 0x000000200d0b7211 */ /* 0x000fc400030f0eff */
[-C--:B------:R-:W-:Y:S01]  /*a960*/  LEA R4, P6, R15, R3.reuse, 0x1 ;  /* 0x000000030f047211 */ /* 0x080fe200078c08ff */
[C---:B------:R-:W-:Y:S02]  /*a970*/  IMAD R13, R0.reuse, 0x2, R15 ;  /* 0x00000002000d7824 */ /* 0x040fe400078e020f */
[----:B------:R1:W-:Y:S01]  /*a980*/  @P3 STG.E.U16 desc[UR14][R10.64], R24 ;  /* 0x000000180a003986 */ /* 0x0003e2000c10150e */
[----:B------:R-:W-:Y:S02]  /*a990*/  PRMT R25, R25, 0x7632, R25 ;  /* 0x0000763219197816 */ /* 0x000fe40000000019 */
[-C--:B------:R-:W-:Y:S02]  /*a9a0*/  LEA.HI.X.SX32 R5, R15, R32.reuse, 0x1, P6 ;  /* 0x000000200f057211 */ /* 0x080fe400030f0eff */
[----:B--2---:R-:W-:Y:S02]  /*a9b0*/  ISETP.LT.AND P3, PT, R17, UR7, !P0 ;  /* 0x0000000711007c0c */ /* 0x004fe4000c761270 */
[----:B------:R-:W2:Y:S01]  /*a9c0*/  LDL.LU R17, [R1+0xf4] ;  /* 0x0000f40001117983 */ /* 0x000ea20000300800 */
[C---:B------:R-:W-:Y:S01]  /*a9d0*/  LEA R6, P6, R13.reuse, R3, 0x1 ;  /* 0x000000030d067211 */ /* 0x040fe200078c08ff */
[----:B------:R-:W-:Y:S01]  /*a9e0*/  IMAD R9, R0, 0x2, R13 ;  /* 0x0000000200097824 */ /* 0x000fe200078e020d */
[----:B------:R-:W-:Y:S01]  /*a9f0*/  ISETP.LT.AND P2, PT, R18, UR7, !P0 ;  /* 0x0000000712007c0c */ /* 0x000fe2000c741270 */
[----:B------:R0:W-:Y:S01]  /*aa00*/  @P4 STG.E.U16 desc[UR14][R4.64], R25 ;  /* 0x0000001904004986 */ /* 0x0001e2000c10150e */
[----:B------:R-:W-:-:S02]  /*aa10*/  LEA.HI.X.SX32 R7, R13, R32, 0x1, P6 ;  /* 0x000000200d077211 */ /* 0x000fc400030f0eff */
[----:B------:R-:W-:Y:S02]  /*aa20*/  LEA R8, P6, R9, R3, 0x1 ;  /* 0x0000000309087211 */ /* 0x000fe400078c08ff */
[----:B----4-:R-:W-:Y:S02]  /*aa30*/  ISETP.LT.AND P4, PT, R12, UR7, !P0 ;  /* 0x000000070c007c0c */ /* 0x010fe4000c781270 */
[----:B------:R-:W4:Y:S01]  /*aa40*/  LDL.LU R12, [R1+0xf0] ;  /* 0x0000f000010c7983 */ /* 0x000f220000300800 */
[----:B------:R-:W-:Y:S01]  /*aa50*/  PRMT R26, R26, 0x7632, R26 ;  /* 0x000076321a1a7816 */ /* 0x000fe2000000001a */
[----:B------:R-:W-:Y:S01]  /*aa60*/  IMAD R13, R0, 0x2, R9 ;  /* 0x00000002000d7824 */ /* 0x000fe200078e0209 */
[----:B------:R-:W-:Y:S01]  /*aa70*/  PRMT R27, R27, 0x7632, R27 ;  /* 0x000076321b1b7816 */ /* 0x000fe2000000001b */
[----:B------:R-:W4:Y:S01]  /*aa80*/  LDL.LU R18, [R1+0xec] ;  /* 0x0000ec0001127983 */ /* 0x000f220000300800 */
[----:B------:R-:W-:-:S03]  /*aa90*/  LEA.HI.X.SX32 R9, R9, R32, 0x1, P6 ;  /* 0x0000002009097211 */ /* 0x000fc600030f0eff */
[----:B------:R0:W-:Y:S04]  /*aaa0*/  @P1 STG.E.U16 desc[UR14][R6.64], R26 ;  /* 0x0000001a06001986 */ /* 0x0001e8000c10150e */
[----:B------:R0:W-:Y:S01]  /*aab0*/  @P2 STG.E.U16 desc[UR14][R8.64], R27 ;  /* 0x0000001b08002986 */ /* 0x0001e2000c10150e */
[----:B-----5:R-:W-:-:S03]  /*aac0*/  ISETP.LT.AND P1, PT, R16, UR7, !P0 ;  /* 0x0000000710007c0c */ /* 0x020fc6000c721270 */
[----:B------:R-:W5:Y:S01]  /*aad0*/  LDL.LU R16, [R1+0xe8] ;  /* 0x0000e80001107983 */ /* 0x000f620000300800 */
[----:B---3--:R-:W-:-:S03]  /*aae0*/  ISETP.LT.AND P2, PT, R14, UR7, !P0 ;  /* 0x000000070e007c0c */ /* 0x008fc6000c741270 */
[----:B------:R-:W3:Y:S01]  /*aaf0*/  LDL.LU R14, [R1+0xe4] ;  /* 0x0000e400010e7983 */ /* 0x000ee20000300800 */
[----:B-1----:R-:W-:Y:S01]  /*ab00*/  LEA R10, P6, R13, R3, 0x1 ;  /* 0x000000030d0a7211 */ /* 0x002fe200078c08ff */
[----:B0-----:R-:W-:-:S03]  /*ab10*/  IMAD R5, R0, 0x2, R13 ;  /* 0x0000000200057824 */ /* 0x001fc600078e020d */
[----:B------:R-:W-:Y:S01]  /*ab20*/  LEA.HI.X.SX32 R11, R13, R32, 0x1, P6 ;  /* 0x000000200d0b7211 */ /* 0x000fe200030f0eff */
[----:B------:R-:W-:Y:S01]  /*ab30*/  IMAD R13, R0, 0x2, R5 ;  /* 0x00000002000d7824 */ /* 0x000fe200078e0205 */
[----:B------:R-:W-:-:S03]  /*ab40*/  LEA R4, P6, R5, R3, 0x1 ;  /* 0x0000000305047211 */ /* 0x000fc600078c08ff */
[C---:B------:R-:W-:Y:S01]  /*ab50*/  IMAD R15, R0.reuse, 0x2, R13 ;  /* 0x00000002000f7824 */ /* 0x040fe200078e020d */
[-C--:B------:R-:W-:Y:S02]  /*ab60*/  LEA.HI.X.SX32 R5, R5, R32.reuse, 0x1, P6 ;  /* 0x0000002005057211 */ /* 0x080fe400030f0eff */
[CC--:B------:R-:W-:Y:S01]  /*ab70*/  LEA R6, P6, R13.reuse, R3.reuse, 0x1 ;  /* 0x000000030d067211 */ /* 0x0c0fe200078c08ff */
[----:B------:R0:W-:Y:S03]  /*ab80*/  @P5 STG.E.U16 desc[UR14][R10.64], R28 ;  /* 0x0000001c0a005986 */ /* 0x0001e6000c10150e */
[----:B------:R-:W-:Y:S01]  /*ab90*/  LEA.HI.X.SX32 R7, R13, R32, 0x1, P6 ;  /* 0x000000200d077211 */ /* 0x000fe200030f0eff */
[----:B------:R1:W-:Y:S01]  /*aba0*/  @P3 STG.E.U16 desc[UR14][R4.64], R29 ;  /* 0x0000001d04003986 */ /* 0x0003e2000c10150e */
[----:B------:R-:W-:Y:S01]  /*abb0*/  LEA R8, P6, R15, R3, 0x1 ;  /* 0x000000030f087211 */ /* 0x000fe200078c08ff */
[----:B------:R-:W-:Y:S01]  /*abc0*/  IMAD R13, R0, 0x2, R15 ;  /* 0x00000002000d7824 */ /* 0x000fe200078e020f */
[----:B--2---:R-:W-:-:S02]  /*abd0*/  ISETP.LT.AND P3, PT, R17, UR7, !P0 ;  /* 0x0000000711007c0c */ /* 0x004fc4000c761270 */
[----:B------:R-:W2:Y:S01]  /*abe0*/  LDL.LU R17, [R1+0xe0] ;  /* 0x0000e00001117983 */ /* 0x000ea20000300800 */
[-C--:B------:R-:W-:Y:S01]  /*abf0*/  LEA.HI.X.SX32 R9, R15, R32.reuse, 0x1, P6 ;  /* 0x000000200f097211 */ /* 0x080fe200030f0eff */
[----:B------:R-:W-:Y:S01]  /*ac00*/  IMAD R15, R0, 0x2, R13 ;  /* 0x00000002000f7824 */ /* 0x000fe200078e020d */
[----:B0-----:R-:W-:Y:S01]  /*ac10*/  LEA R10, P6, R13, R3, 0x1 ;  /* 0x000000030d0a7211 */ /* 0x001fe200078c08ff */
[----:B------:R-:W-:Y:S01]  /*ac20*/  @P4 STG.E.U16 desc[UR14][R6.64], R30 ;  /* 0x0000001e06004986 */ /* 0x000fe2000c10150e */
[----:B------:R-:W-:Y:S02]  /*ac30*/  ISETP.LT.AND P5, PT, R19, UR7, !P0 ;  /* 0x0000000713007c0c */ /* 0x000fe4000c7a1270 */
[----:B-1----:R-:W-:Y:S02]  /*ac40*/  PRMT R5, R28, 0x7632, R5 ;  /* 0x000076321c057816 */ /* 0x002fe40000000005 */
[----:B------:R-:W-:Y:S02]  /*ac50*/  LEA.HI.X.SX32 R11, R13, R32, 0x1, P6 ;  /* 0x000000200d0b7211 */ /* 0x000fe400030f0eff */
[----:B----4-:R-:W-:-:S02]  /*ac60*/  ISETP.LT.AND P4, PT, R12, UR7, !P0 ;  /* 0x000000070c007c0c */ /* 0x010fc4000c781270 */
[----:B------:R-:W4:Y:S01]  /*ac70*/  LDL.LU R12, [R1+0xdc] ;  /* 0x0000dc00010c7983 */ /* 0x000f220000300800 */
[----:B------:R-:W-:-:S03]  /*ac80*/  LEA R4, P6, R15, R3, 0x1 ;  /* 0x000000030f047211 */ /* 0x000fc600078c08ff */
[----:B------:R-:W-:Y:S01]  /*ac90*/  @P1 STG.E.U16 desc[UR14][R8.64], R31 ;  /* 0x0000001f08001986 */ /* 0x000fe2000c10150e */
[----:B------:R-:W-:-:S03]  /*aca0*/  PRMT R2, R29, 0x7632, R2 ;  /* 0x000076321d027816 */ /* 0x000fc60000000002 */
[----:B------:R0:W-:Y:S01]  /*acb0*/  @P2 STG.E.U16 desc[UR14][R10.64], R5 ;  /* 0x000000050a002986 */ /* 0x0001e2000c10150e */
[----:B------:R-:W-:-:S03]  /*acc0*/  ISETP.LT.AND P1, PT, R18, UR7, !P0 ;  /* 0x0000000712007c0c */ /* 0x000fc6000c721270 */
[----:B------:R-:W4:Y:S01]  /*acd0*/  LDL.LU R18, [R1+0xd8] ;  /* 0x0000d80001127983 */ /* 0x000f220000300800 */
[----:B0-----:R-:W-:-:S05]  /*ace0*/  LEA.HI.X.SX32 R5, R15, R32, 0x1, P6 ;  /* 0x000000200f057211 */ /* 0x001fca00030f0eff */
[----:B------:R0:W-:Y:S01]  /*acf0*/  @P5 STG.E.U16 desc[UR14][R4.64], R2 ;  /* 0x0000000204005986 */ /* 0x0001e2000c10150e */
[----:B-----5:R-:W-:-:S03]  /*ad00*/  ISETP.LT.AND P2, PT, R16, UR7, !P0 ;  /* 0x0000000710007c0c */ /* 0x020fc6000c741270 */
[----:B------:R-:W5:Y:S01]  /*ad10*/  LDL.LU R16, [R1+0xd4] ;  /* 0x0000d40001107983 */ /* 0x000f620000300800 */
[----:B---3--:R-:W-:-:S03]  /*ad20*/  ISETP.LT.AND P5, PT, R14, UR7, !P0 ;  /* 0x000000070e007c0c */ /* 0x008fc6000c7a1270 */
[----:B------:R-:W3:Y:S01]  /*ad30*/  LDL.LU R14, [R1+0xd0] ;  /* 0x0000d000010e7983 */ /* 0x000ee20000300800 */
[----:B------:R-:W-:-:S04]  /*ad40*/  IMAD R7, R0, 0x2, R15 ;  /* 0x0000000200077824 */ /* 0x000fc800078e020f */
[----:B------:R-:W-:Y:S01]  /*ad50*/  IMAD R13, R0, 0x2, R7 ;  /* 0x00000002000d7824 */ /* 0x000fe200078e0207 */
[----:B------:R-:W-:-:S04]  /*ad60*/  LEA R6, P6, R7, R3, 0x1 ;  /* 0x0000000307067211 */ /* 0x000fc800078c08ff */
[-C--:B------:R-:W-:Y:S01]  /*ad70*/  LEA.HI.X.SX32 R7, R7, R32.reuse, 0x1, P6 ;  /* 0x0000002007077211 */ /* 0x080fe200030f0eff */
[----:B------:R-:W-:Y:S01]  /*ad80*/  IMAD R11, R0, 0x2, R13 ;  /* 0x00000002000b7824 */ /* 0x000fe200078e020d */
[CC--:B------:R-:W-:Y:S02]  /*ad90*/  LEA R8, P6, R13.reuse, R3.reuse, 0x1 ;  /* 0x000000030d087211 */ /* 0x0c0fe400078c08ff */
[----:B------:R-:W-:Y:S02]  /*ada0*/  PRMT R30, R30, 0x7632, R30 ;  /* 0x000076321e1e7816 */ /* 0x000fe4000000001e */
[-C--:B------:R-:W-:Y:S01]  /*adb0*/  LEA.HI.X.SX32 R9, R13, R32.reuse, 0x1, P6 ;  /* 0x000000200d097211 */ /* 0x080fe200030f0eff */
[C---:B------:R-:W-:Y:S01]  /*adc0*/  IMAD R13, R0.reuse, 0x2, R11 ;  /* 0x00000002000d7824 */ /* 0x040fe200078e020b */
[----:B------:R-:W-:Y:S01]  /*add0*/  PRMT R31, R31, 0x7632, R31 ;  /* 0x000076321f1f7816 */ /* 0x000fe2000000001f */
[----:B------:R1:W-:Y:S01]  /*ade0*/  @P3 STG.E.U16 desc[UR14][R6.64], R30 ;  /* 0x0000001e06003986 */ /* 0x0003e2000c10150e */
[-C--:B------:R-:W-:Y:S01]  /*adf0*/  LEA R10, P3, R11, R3.reuse, 0x1 ;  /* 0x000000030b0a7211 */ /* 0x080fe200078608ff */
[----:B------:R-:W-:Y:S01]  /*ae00*/  IMAD R15, R0, 0x2, R13 ;  /* 0x00000002000f7824 */ /* 0x000fe200078e020d */
[----:B0-----:R-:W-:Y:S01]  /*ae10*/  LEA R4, P6, R13, R3, 0x1 ;  /* 0x000000030d047211 */ /* 0x001fe200078c08ff */
[----:B------:R0:W-:Y:S01]  /*ae20*/  @P4 STG.E.U16 desc[UR14][R8.64], R31 ;  /* 0x0000001f08004986 */ /* 0x0001e2000c10150e */
[----:B------:R-:W-:-:S02]  /*ae30*/  LEA.HI.X.SX32 R11, R11, R32, 0x1, P3 ;  /* 0x000000200b0b7211 */ /* 0x000fc400018f0eff */
[----:B------:R-:W-:Y:S01]  /*ae40*/  LEA.HI.X.SX32 R5, R13, R32, 0x1, P6 ;  /* 0x000000200d057211 */ /* 0x000fe200030f0eff */
[C---:B------:R-:W-:Y:S01]  /*ae50*/  IMAD R13, R0.reuse, 0x2, R15 ;  /* 0x00000002000d7824 */ /* 0x040fe200078e020f */
[----:B--2---:R-:W-:Y:S01]  /*ae60*/  ISETP.LT.AND P4, PT, R17, UR7, !P0 ;  /* 0x0000000711007c0c */ /* 0x004fe2000c781270 */
[----:B------:R2:W-:Y:S02]  /*ae70*/  @P1 STG.E.U16 desc[UR14][R10.64], R20 ;  /* 0x000000140a001986 */ /* 0x0005e4000c10150e */
[C---:B------:R-:W-:Y:S01]  /*ae80*/  IMAD R17, R0.reuse, 0x2, R13 ;  /* 0x0000000200117824 */ /* 0x040fe200078e020d */
[-C--:B-1----:R-:W-:Y:S01]  /*ae90*/  LEA R6, P1, R15, R3.reuse, 0x1 ;  /* 0x000000030f067211 */ /* 0x082fe200078208ff */
[----:B------:R1:W-:Y:S02]  /*aea0*/  @P2 STG.E.U16 desc[UR14][R4.64], R21 ;  /* 0x0000001504002986 */ /* 0x0003e4000c10150e */
[----:B------:R-:W-:Y:S01]  /*aeb0*/  IMAD R19, R0, 0x2, R17 ;  /* 0x0000000200137824 */ /* 0x000fe200078e0211 */
[----:B0-----:R-:W-:-:S02]  /*aec0*/  LEA R8, P2, R13, R3, 0x1 ;  /* 0x000000030d087211 */ /* 0x001fc400078408ff */
[----:B----4-:R-:W-:Y:S02]  /*aed0*/  ISETP.LT.AND P3, PT, R12, UR7, !P0 ;  /* 0x000000070c007c0c */ /* 0x010fe4000c761270 */
[-C--:B------:R-:W-:Y:S02]  /*aee0*/  LEA R12, P6, R17, R3.reuse, 0x1 ;  /* 0x00000003110c7211 */ /* 0x080fe400078c08ff */
[-C--:B------:R-:W-:Y:S01]  /*aef0*/  LEA.HI.X.SX32 R7, R15, R32.reuse, 0x1, P1 ;  /* 0x000000200f077211 */ /* 0x080fe200008f0eff */
[C---:B------:R-:W-:Y:S01]  /*af00*/  IMAD R15, R0.reuse, 0x2, R19 ;  /* 0x00000002000f7824 */ /* 0x040fe200078e0213 */
[-C--:B------:R-:W-:Y:S02]  /*af10*/  LEA.HI.X.SX32 R9, R13, R32.reuse, 0x1, P2 ;  /* 0x000000200d097211 */ /* 0x080fe400010f0eff */
[----:B------:R-:W-:Y:S01]  /*af20*/  LEA.HI.X.SX32 R13, R17, R32, 0x1, P6 ;  /* 0x00000020110d7211 */ /* 0x000fe200030f0eff */
[----:B------:R-:W-:Y:S01]  /*af30*/  IMAD R0, R0, 0x2, R15 ;  /* 0x0000000200007824 */ /* 0x000fe200078e020f */
[----:B--2---:R-:W-:-:S02]  /*af40*/  LEA R10, P6, R19, R3, 0x1 ;  /* 0x00000003130a7211 */ /* 0x004fc400078c08ff */
[-C--:B------:R-:W-:Y:S02]  /*af50*/  LEA R2, P1, R15, R3.reuse, 0x1 ;  /* 0x000000030f027211 */ /* 0x080fe400078208ff */
[-C--:B------:R-:W-:Y:S02]  /*af60*/  LEA.HI.X.SX32 R11, R19, R32.reuse, 0x1, P6 ;  /* 0x00000020130b7211 */ /* 0x080fe400030f0eff */
[----:B-1----:R-:W-:Y:S02]  /*af70*/  LEA R4, P6, R0, R3, 0x1 ;  /* 0x0000000300047211 */ /* 0x002fe400078c08ff */
[----:B------:R-:W-:Y:S02]  /*af80*/  ISETP.LT.AND P2, PT, R18, UR7, !P0 ;  /* 0x0000000712007c0c */ /* 0x000fe4000c741270 */
[----:B------:R-:W-:Y:S02]  /*af90*/  LEA.HI.X.SX32 R3, R15, R32, 0x1, P1 ;  /* 0x000000200f037211 */ /* 0x000fe400008f0eff */
[----:B------:R-:W-:-:S02]  /*afa0*/  PRMT R20, R20, 0x7632, R20 ;  /* 0x0000763214147816 */ /* 0x000fc40000000014 */
[----:B------:R-:W-:Y:S02]  /*afb0*/  LEA.HI.X.SX32 R5, R0, R32, 0x1, P6 ;  /* 0x0000002000057211 */ /* 0x000fe400030f0eff */
[----:B------:R-:W-:Y:S01]  /*afc0*/  PRMT R21, R21, 0x7632, R21 ;  /* 0x0000763215157816 */ /* 0x000fe20000000015 */
[----:B------:R0:W-:Y:S01]  /*afd0*/  @P5 STG.E.U16 desc[UR14][R6.64], R22 ;  /* 0x0000001606005986 */ /* 0x0001e2000c10150e */
[----:B------:R-:W-:-:S03]  /*afe0*/  PRMT R0, R22, 0x7632, R0 ;  /* 0x0000763216007816 */ /* 0x000fc60000000000 */
[----:B------:R0:W-:Y:S04]  /*aff0*/  @P4 STG.E.U16 desc[UR14][R8.64], R23 ;  /* 0x0000001708004986 */ /* 0x0001e8000c10150e */
[----:B------:R0:W-:Y:S04]  /*b000*/  @P3 STG.E.U16 desc[UR14][R12.64], R20 ;  /* 0x000000140c003986 */ /* 0x0001e8000c10150e */
[----:B------:R0:W-:Y:S01]  /*b010*/  @P2 STG.E.U16 desc[UR14][R10.64], R21 ;  /* 0x000000150a002986 */ /* 0x0001e2000c10150e */
[----:B-----5:R-:W-:Y:S02]  /*b020*/  ISETP.LT.AND P1, PT, R16, UR7, !P0 ;  /* 0x0000000710007c0c */ /* 0x020fe4000c721270 */
[----:B---3--:R-:W-:-:S11]  /*b030*/  ISETP.LT.AND P0, PT, R14, UR7, !P0 ;  /* 0x000000070e007c0c */ /* 0x008fd6000c701270 */
[----:B------:R0:W-:Y:S02]  /*b040*/  @P1 STG.E.U16 desc[UR14][R2.64], R0 ;  /* 0x0000000002001986 */ /* 0x0001e4000c10150e */
[----:B0-----:R-:W-:Y:S05]  /*b050*/  @!P0 EXIT ;  /* 0x000000000000894d */ /* 0x001fea0003800000 */
[----:B------:R-:W-:-:S05]  /*b060*/  PRMT R2, R23, 0x7632, R2 ;  /* 0x0000763217027816 */ /* 0x000fca0000000002 */
[----:B------:R-:W-:Y:S01]  /*b070*/  STG.E.U16 desc[UR14][R4.64], R2 ;  /* 0x0000000204007986 */ /* 0x000fe2000c10150e */
[----:B------:R-:W-:Y:S05]  /*b080*/  EXIT ;  /* 0x000000000000794d */ /* 0x000fea0003800000 */
.L_x_2:
[----:B------:R-:W-:-:S00]  /*b090*/  BRA `(.L_x_2) ;  /* 0xfffffffc00fc7947 */ /* 0x000fc0000383ffff */
[----:B------:R-:W-:-:S00]  /*b0a0*/  NOP ;  /* 0x0000000000007918 */ /* 0x000fc00000000000 */
        /* <DEDUP_REMOVED lines=13> */
.L_x_3:


//--------------------- .nv.shared.matmul_kernel  --------------------------
	.section	.nv.shared.matmul_kernel,"aw",@nobits
	.sectionflags	@""
	.align	16
	.zero		1024


//--------------------- .nv.shared.reserved.0     --------------------------
	.section	.nv.shared.reserved.0,"aw",@nobits
	.weak		__nv_reservedSMEM_offset_0_alias
	.size		__nv_reservedSMEM_offset_0_alias, 0, 0
	.other		__nv_reservedSMEM_offset_0_alias,@"STO_CUDA_RESERVED_SHARED STV_DEFAULT"
__nv_reservedSMEM_offset_0_alias:
	.zero		0


//--------------------- .nv.constant0.matmul_kernel --------------------------
	.section	.nv.constant0.matmul_kernel,"a",@progbits
	.sectionflags	@""
	.align	4
.nv.constant0.matmul_kernel:
	.zero		608


//--------------------- SYMBOLS --------------------------

	.type		.nv.reservedSmem.offset0,@object
	.size		.nv.reservedSmem.offset0,0x4
